def attn_fwd(
    Q,
    K,
    V,
    Out,
    Lse,
    sm_scale,
    stride_qz,
    stride_qh,
    stride_qm,
    stride_qk,
    stride_kz,
    stride_kh,
    stride_kn,
    stride_kk,
    stride_vz,
    stride_vh,
    stride_vn,
    stride_vk,
    stride_oz,
    stride_oh,
    stride_om,
    stride_ok,
    seqlen_q,
    seqlen_k,
    BLOCK_M: tl.constexpr,
    BLOCK_N: tl.constexpr,
    HEAD_DIM: tl.constexpr,
    CAUSAL: tl.constexpr,
):
    start_m = tl.program_id(0)
    off_hz = tl.program_id(1)
    q_off = off_hz * stride_qh
    k_off = off_hz * stride_kh
    v_off = off_hz * stride_vh
    offs_m = start_m * BLOCK_M + tl.arange(0, BLOCK_M)
    offs_d = tl.arange(0, HEAD_DIM)
    offs_n = tl.arange(0, BLOCK_N)
    q_ptrs = Q + q_off + offs_m[:, None] * stride_qm + offs_d[None, :] * stride_qk
    k_ptrs = K + k_off + offs_d[:, None] * stride_kk + offs_n[None, :] * stride_kn
    v_ptrs = V + v_off + offs_n[:, None] * stride_vn + offs_d[None, :] * stride_vk
    m_i = tl.full([BLOCK_M], float("-inf"), dtype=tl.float32)
    l_i = tl.zeros([BLOCK_M], dtype=tl.float32) + 1.0
    acc = tl.zeros([BLOCK_M, HEAD_DIM], dtype=tl.float32)
    q = tl.load(q_ptrs)
    acc, l_i, m_i = _attn_fwd_inner(
        acc,
        l_i,
        m_i,
        q,
        k_ptrs,
        v_ptrs,
        sm_scale,
        stride_kn,
        stride_vn,
        start_m,
        seqlen_k,
        BLOCK_M,
        BLOCK_N,
        HEAD_DIM,
        CAUSAL,
    )
    acc = acc / l_i[:, None]
    lse = m_i + tl.math.log2(l_i) / 1.4426950408889634
    o_ptrs = (
        Out
        + off_hz * stride_oh
        + offs_m[:, None] * stride_om
        + offs_d[None, :] * stride_ok
    )
    tl.store(o_ptrs, acc.to(Out.dtype.element_ty))
    tl.store(Lse + off_hz * seqlen_q + offs_m, lse)

# config = {"BLOCK_M": 32, "BLOCK_N": 64, "HEAD_DIM": 32, "arch": "sm_90", "causal": true, "dtype": "fp8e4m3", "num_stages": 4, "num_warps": 4}
# arch = sm_90


// ===== COMPILED SASS (sm_90a) =====

	.target	sm_90a

	.elftype	@"ET_EXEC"


//--------------------- .note.nv.tkinfo           --------------------------
	.section	.note.nv.tkinfo,"",@"SHT_NOTE"
	.sectionflags	@"SHF_NOTE_NV_TKINFO"
	.tkinfo
        /*0018*/ 	.word	0x00000002
        /*0030*/ 	.string	""
        /*0030*/ 	.string	"ptxas"
        /*0030*/ 	.string	"Cuda compilation tools, release 13.0, V13.0.88"
        /*0030*/ 	.string	"Build cuda_13.0.r13.0/compiler.36424714_0"
        /*0030*/ 	.string	"-v  -suppress-debug-info  -lineinfo  -arch sm_90a "



//--------------------- .note.nv.cuinfo           --------------------------
	.section	.note.nv.cuinfo,"",@"SHT_NOTE"
	.sectionflags	@"SHF_NOTE_NV_CUINFO"
        /*0018*/ 	.short	0x0002
        /*001a*/ 	.short	0x005a
        /*001c*/ 	.short	0x0082
	.zero		2


//--------------------- .nv.info                  --------------------------
	.section	.nv.info,"",@"SHT_CUDA_INFO"
	.align	4


	//----- nvinfo : EIATTR_REGCOUNT
	.align		4
        /*0000*/ 	.byte	0x04, 0x2f
        /*0002*/ 	.short	(.L_2 - .L_1)
	.align		4
.L_1:
        /*0004*/ 	.word	index@(attn_fwd)
        /*0008*/ 	.word	0x000000a7


	//----- nvinfo : EIATTR_FRAME_SIZE
	.align		4
.L_2:
        /*000c*/ 	.byte	0x04, 0x11
        /*000e*/ 	.short	(.L_4 - .L_3)
	.align		4
.L_3:
        /*0010*/ 	.word	index@(attn_fwd)
        /*0014*/ 	.word	0x00000000


	//----- nvinfo : EIATTR_MIN_STACK_SIZE
	.align		4
.L_4:
        /*0018*/ 	.byte	0x04, 0x12
        /*001a*/ 	.short	(.L_6 - .L_5)
	.align		4
.L_5:
        /*001c*/ 	.word	index@(attn_fwd)
        /*0020*/ 	.word	0x00000000
.L_6:


//--------------------- .nv.compat                --------------------------
	.section	.nv.compat,"",@"SHT_CUDA_COMPAT_INFO"
	.align	4
        /*0000*/ 	.byte	0x02, 0x09, 0x01, 0x00, 0x02, 0x02, 0x02, 0x00, 0x02, 0x05, 0x05, 0x00, 0x03, 0x07, 0x01, 0x01
        /*0010*/ 	.byte	0x02, 0x03, 0x00, 0x00, 0x02, 0x06, 0x01, 0x00, 0x04, 0x0b, 0x08, 0x00, 0x00, 0x00, 0x00, 0x00
        /*0020*/ 	.byte	0x00, 0x00, 0x00, 0x00


//--------------------- .nv.info.attn_fwd         --------------------------
	.section	.nv.info.attn_fwd,"",@"SHT_CUDA_INFO"
	.sectionflags	@""
	.align	4


	//----- nvinfo : EIATTR_CUDA_API_VERSION
	.align		4
        /*0000*/ 	.byte	0x04, 0x37
        /*0002*/ 	.short	(.L_8 - .L_7)
.L_7:
        /*0004*/ 	.word	0x00000082


	//----- nvinfo : EIATTR_KPARAM_INFO
	.align		4
.L_8:
        /*0008*/ 	.byte	0x04, 0x17
        /*000a*/ 	.short	(.L_10 - .L_9)
.L_9:
        /*000c*/ 	.word	0x00000000
        /*0010*/ 	.short	0x0019
        /*0012*/ 	.short	0x0080
        /*0014*/ 	.byte	0x00, 0xf4, 0x21, 0x00


	//----- nvinfo : EIATTR_KPARAM_INFO
	.align		4
.L_10:
        /*0018*/ 	.byte	0x04, 0x17
        /*001a*/ 	.short	(.L_12 - .L_11)
.L_11:
        /*001c*/ 	.word	0x00000000
        /*0020*/ 	.short	0x0018
        /*0022*/ 	.short	0x0078
        /*0024*/ 	.byte	0x00, 0xf4, 0x21, 0x00


	//----- nvinfo : EIATTR_KPARAM_INFO
	.align		4
.L_12:
        /*0028*/ 	.byte	0x04, 0x17
        /*002a*/ 	.short	(.L_14 - .L_13)
.L_13:
        /*002c*/ 	.word	0x00000000
        /*0030*/ 	.short	0x0017
        /*0032*/ 	.short	0x0070
        /*0034*/ 	.byte	0x00, 0xf0, 0x11, 0x00


	//----- nvinfo : EIATTR_KPARAM_INFO
	.align		4
.L_14:
        /*0038*/ 	.byte	0x04, 0x17
        /*003a*/ 	.short	(.L_16 - .L_15)
.L_15:
        /*003c*/ 	.word	0x00000000
        /*0040*/ 	.short	0x0016
        /*0042*/ 	.short	0x006c
        /*0044*/ 	.byte	0x00, 0xf0, 0x11, 0x00


	//----- nvinfo : EIATTR_KPARAM_INFO
	.align		4
.L_16:
        /*0048*/ 	.byte	0x04, 0x17
        /*004a*/ 	.short	(.L_18 - .L_17)
.L_17:
        /*004c*/ 	.word	0x00000000
        /*0050*/ 	.short	0x0015
        /*0052*/ 	.short	0x0068
        /*0054*/ 	.byte	0x00, 0xf0, 0x11, 0x00


	//----- nvinfo : EIATTR_KPARAM_INFO
	.align		4
.L_18:
        /*0058*/ 	.byte	0x04, 0x17
        /*005a*/ 	.short	(.L_20 - .L_19)
.L_19:
        /*005c*/ 	.word	0x00000000
        /*0060*/ 	.short	0x0014
        /*0062*/ 	.short	0x0064
        /*0064*/ 	.byte	0x00, 0xf0, 0x11, 0x00


	//----- nvinfo : EIATTR_KPARAM_INFO
	.align		4
.L_20:
        /*0068*/ 	.byte	0x04, 0x17
        /*006a*/ 	.short	(.L_22 - .L_21)
.L_21:
        /*006c*/ 	.word	0x00000000
        /*0070*/ 	.short	0x0013
        /*0072*/ 	.short	0x0060
        /*0074*/ 	.byte	0x00, 0xf0, 0x11, 0x00


	//----- nvinfo : EIATTR_KPARAM_INFO
	.align		4
.L_22:
        /*0078*/ 	.byte	0x04, 0x17
        /*007a*/ 	.short	(.L_24 - .L_23)
.L_23:
        /*007c*/ 	.word	0x00000000
        /*0080*/ 	.short	0x0012
        /*0082*/ 	.short	0x005c
        /*0084*/ 	.byte	0x00, 0xf0, 0x11, 0x00


	//----- nvinfo : EIATTR_KPARAM_INFO
	.align		4
.L_24:
        /*0088*/ 	.byte	0x04, 0x17
        /*008a*/ 	.short	(.L_26 - .L_25)
.L_25:
        /*008c*/ 	.word	0x00000000
        /*0090*/ 	.short	0x0011
        /*0092*/ 	.short	0x0058
        /*0094*/ 	.byte	0x00, 0xf0, 0x11, 0x00


	//----- nvinfo : EIATTR_KPARAM_INFO
	.align		4
.L_26:
        /*0098*/ 	.byte	0x04, 0x17
        /*009a*/ 	.short	(.L_28 - .L_27)
.L_27:
        /*009c*/ 	.word	0x00000000
        /*00a0*/ 	.short	0x0010
        /*00a2*/ 	.short	0x0054
        /*00a4*/ 	.byte	0x00, 0xf0, 0x11, 0x00


	//----- nvinfo : EIATTR_KPARAM_INFO
	.align		4
.L_28:
        /*00a8*/ 	.byte	0x04, 0x17
        /*00aa*/ 	.short	(.L_30 - .L_29)
.L_29:
        /*00ac*/ 	.word	0x00000000
        /*00b0*/ 	.short	0x000f
        /*00b2*/ 	.short	0x0050
        /*00b4*/ 	.byte	0x00, 0xf0, 0x11, 0x00


	//----- nvinfo : EIATTR_KPARAM_INFO
	.align		4
.L_30:
        /*00b8*/ 	.byte	0x04, 0x17
        /*00ba*/ 	.short	(.L_32 - .L_31)
.L_31:
        /*00bc*/ 	.word	0x00000000
        /*00c0*/ 	.short	0x000e
        /*00c2*/ 	.short	0x004c
        /*00c4*/ 	.byte	0x00, 0xf0, 0x11, 0x00


	//----- nvinfo : EIATTR_KPARAM_INFO
	.align		4
.L_32:
        /*00c8*/ 	.byte	0x04, 0x17
        /*00ca*/ 	.short	(.L_34 - .L_33)
.L_33:
        /*00cc*/ 	.word	0x00000000
        /*00d0*/ 	.short	0x000d
        /*00d2*/ 	.short	0x0048
        /*00d4*/ 	.byte	0x00, 0xf0, 0x11, 0x00


	//----- nvinfo : EIATTR_KPARAM_INFO
	.align		4
.L_34:
        /*00d8*/ 	.byte	0x04, 0x17
        /*00da*/ 	.short	(.L_36 - .L_35)
.L_35:
        /*00dc*/ 	.word	0x00000000
        /*00e0*/ 	.short	0x000c
        /*00e2*/ 	.short	0x0044
        /*00e4*/ 	.byte	0x00, 0xf0, 0x11, 0x00


	//----- nvinfo : EIATTR_KPARAM_INFO
	.align		4
.L_36:
        /*00e8*/ 	.byte	0x04, 0x17
        /*00ea*/ 	.short	(.L_38 - .L_37)
.L_37:
        /*00ec*/ 	.word	0x00000000
        /*00f0*/ 	.short	0x000b
        /*00f2*/ 	.short	0x0040
        /*00f4*/ 	.byte	0x00, 0xf0, 0x11, 0x00


	//----- nvinfo : EIATTR_KPARAM_INFO
	.align		4
.L_38:
        /*00f8*/ 	.byte	0x04, 0x17
        /*00fa*/ 	.short	(.L_40 - .L_39)
.L_39:
        /*00fc*/ 	.word	0x00000000
        /*0100*/ 	.short	0x000a
        /*0102*/ 	.short	0x003c
        /*0104*/ 	.byte	0x00, 0xf0, 0x11, 0x00


	//----- nvinfo : EIATTR_KPARAM_INFO
	.align		4
.L_40:
        /*0108*/ 	.byte	0x04, 0x17
        /*010a*/ 	.short	(.L_42 - .L_41)
.L_41:
        /*010c*/ 	.word	0x00000000
        /*0110*/ 	.short	0x0009
        /*0112*/ 	.short	0x0038
        /*0114*/ 	.byte	0x00, 0xf0, 0x11, 0x00


	//----- nvinfo : EIATTR_KPARAM_INFO
	.align		4
.L_42:
        /*0118*/ 	.byte	0x04, 0x17
        /*011a*/ 	.short	(.L_44 - .L_43)
.L_43:
        /*011c*/ 	.word	0x00000000
        /*0120*/ 	.short	0x0008
        /*0122*/ 	.short	0x0034
        /*0124*/ 	.byte	0x00, 0xf0, 0x11, 0x00


	//----- nvinfo : EIATTR_KPARAM_INFO
	.align		4
.L_44:
        /*0128*/ 	.byte	0x04, 0x17
        /*012a*/ 	.short	(.L_46 - .L_45)
.L_45:
        /*012c*/ 	.word	0x00000000
        /*0130*/ 	.short	0x0007
        /*0132*/ 	.short	0x0030
        /*0134*/ 	.byte	0x00, 0xf0, 0x11, 0x00


	//----- nvinfo : EIATTR_KPARAM_INFO
	.align		4
.L_46:
        /*0138*/ 	.byte	0x04, 0x17
        /*013a*/ 	.short	(.L_48 - .L_47)
.L_47:
        /*013c*/ 	.word	0x00000000
        /*0140*/ 	.short	0x0006
        /*0142*/ 	.short	0x002c
        /*0144*/ 	.byte	0x00, 0xf0, 0x11, 0x00


	//----- nvinfo : EIATTR_KPARAM_INFO
	.align		4
.L_48:
        /*0148*/ 	.byte	0x04, 0x17
        /*014a*/ 	.short	(.L_50 - .L_49)
.L_49:
        /*014c*/ 	.word	0x00000000
        /*0150*/ 	.short	0x0005
        /*0152*/ 	.short	0x0028
        /*0154*/ 	.byte	0x00, 0xf0, 0x11, 0x00


	//----- nvinfo : EIATTR_KPARAM_INFO
	.align		4
.L_50:
        /*0158*/ 	.byte	0x04, 0x17
        /*015a*/ 	.short	(.L_52 - .L_51)
.L_51:
        /*015c*/ 	.word	0x00000000
        /*0160*/ 	.short	0x0004
        /*0162*/ 	.short	0x0020
        /*0164*/ 	.byte	0x00, 0xf4, 0x21, 0x00


	//----- nvinfo : EIATTR_KPARAM_INFO
	.align		4
.L_52:
        /*0168*/ 	.byte	0x04, 0x17
        /*016a*/ 	.short	(.L_54 - .L_53)
.L_53:
        /*016c*/ 	.word	0x00000000
        /*0170*/ 	.short	0x0003
        /*0172*/ 	.short	0x0018
        /*0174*/ 	.byte	0x00, 0xf4, 0x21, 0x00


	//----- nvinfo : EIATTR_KPARAM_INFO
	.align		4
.L_54:
        /*0178*/ 	.byte	0x04, 0x17
        /*017a*/ 	.short	(.L_56 - .L_55)
.L_55:
        /*017c*/ 	.word	0x00000000
        /*0180*/ 	.short	0x0002
        /*0182*/ 	.short	0x0010
        /*0184*/ 	.byte	0x00, 0xf4, 0x21, 0x00


	//----- nvinfo : EIATTR_KPARAM_INFO
	.align		4
.L_56:
        /*0188*/ 	.byte	0x04, 0x17
        /*018a*/ 	.short	(.L_58 - .L_57)
.L_57:
        /*018c*/ 	.word	0x00000000
        /*0190*/ 	.short	0x0001
        /*0192*/ 	.short	0x0008
        /*0194*/ 	.byte	0x00, 0xf4, 0x21, 0x00


	//----- nvinfo : EIATTR_KPARAM_INFO
	.align		4
.L_58:
        /*0198*/ 	.byte	0x04, 0x17
        /*019a*/ 	.short	(.L_60 - .L_59)
.L_59:
        /*019c*/ 	.word	0x00000000
        /*01a0*/ 	.short	0x0000
        /*01a2*/ 	.short	0x0000
        /*01a4*/ 	.byte	0x00, 0xf4, 0x21, 0x00


	//----- nvinfo : EIATTR_SPARSE_MMA_MASK
	.align		4
.L_60:
        /*01a8*/ 	.byte	0x03, 0x50
        /*01aa*/ 	.short	0x0000


	//----- nvinfo : EIATTR_MAXREG_COUNT
	.align		4
        /*01ac*/ 	.byte	0x03, 0x1b
        /*01ae*/ 	.short	0x00ff


	//----- nvinfo : EIATTR_NUM_BARRIERS
	.align		4
        /*01b0*/ 	.byte	0x02, 0x4c
        /*01b2*/ 	.byte	0x01
	.zero		1


	//----- nvinfo : EIATTR_MERCURY_ISA_VERSION
	.align		4
        /*01b4*/ 	.byte	0x03, 0x5f
        /*01b6*/ 	.short	0x0101


	//----- nvinfo : EIATTR_COOP_GROUP_MASK_REGIDS
	.align		4
        /*01b8*/ 	.byte	0x04, 0x29
        /*01ba*/ 	.short	(.L_62 - .L_61)


	//   ....[0]....
.L_61:
        /*01bc*/ 	.word	0xffffffff


	//   ....[1]....
        /*01c0*/ 	.word	0xffffffff


	//   ....[2]....
        /*01c4*/ 	.word	0xffffffff


	//   ....[3]....
        /*01c8*/ 	.word	0xffffffff


	//   ....[4]....
        /*01cc*/ 	.word	0xffffffff


	//   ....[5]....
        /*01d0*/ 	.word	0xffffffff


	//   ....[6]....
        /*01d4*/ 	.word	0xffffffff


	//   ....[7]....
        /*01d8*/ 	.word	0xffffffff


	//   ....[8]....
        /*01dc*/ 	.word	0xffffffff


	//   ....[9]....
        /*01e0*/ 	.word	0xffffffff


	//   ....[10]....
        /*01e4*/ 	.word	0xffffffff


	//   ....[11]....
        /*01e8*/ 	.word	0xffffffff


	//   ....[12]....
        /*01ec*/ 	.word	0xffffffff


	//   ....[13]....
        /*01f0*/ 	.word	0xffffffff


	//   ....[14]....
        /*01f4*/ 	.word	0xffffffff


	//   ....[15]....
        /*01f8*/ 	.word	0xffffffff


	//   ....[16]....
        /*01fc*/ 	.word	0xffffffff


	//   ....[17]....
        /*0200*/ 	.word	0xffffffff


	//   ....[18]....
        /*0204*/ 	.word	0xffffffff


	//   ....[19]....
        /*0208*/ 	.word	0xffffffff


	//   ....[20]....
        /*020c*/ 	.word	0xffffffff


	//   ....[21]....
        /*0210*/ 	.word	0xffffffff


	//   ....[22]....
        /*0214*/ 	.word	0xffffffff


	//   ....[23]....
        /*0218*/ 	.word	0xffffffff


	//----- nvinfo : EIATTR_COOP_GROUP_INSTR_OFFSETS
	.align		4
.L_62:
        /*021c*/ 	.byte	0x04, 0x28
        /*021e*/ 	.short	(.L_64 - .L_63)


	//   ....[0]....
.L_63:
        /*0220*/ 	.word	0x00002420


	//   ....[1]....
        /*0224*/ 	.word	0x000026d0


	//   ....[2]....
        /*0228*/ 	.word	0x00002700


	//   ....[3]....
        /*022c*/ 	.word	0x00002750


	//   ....[4]....
        /*0230*/ 	.word	0x00003220


	//   ....[5]....
        /*0234*/ 	.word	0x00003260


	//   ....[6]....
        /*0238*/ 	.word	0x00003270


	//   ....[7]....
        /*023c*/ 	.word	0x00003290


	//   ....[8]....
        /*0240*/ 	.word	0x000032a0


	//   ....[9]....
        /*0244*/ 	.word	0x000032c0


	//   ....[10]....
        /*0248*/ 	.word	0x000032d0


	//   ....[11]....
        /*024c*/ 	.word	0x000032f0


	//   ....[12]....
        /*0250*/ 	.word	0x00003720


	//   ....[13]....
        /*0254*/ 	.word	0x00003760


	//   ....[14]....
        /*0258*/ 	.word	0x00003790


	//   ....[15]....
        /*025c*/ 	.word	0x000037c0


	//   ....[16]....
        /*0260*/ 	.word	0x000037d0


	//   ....[17]....
        /*0264*/ 	.word	0x000037e0


	//   ....[18]....
        /*0268*/ 	.word	0x000037f0


	//   ....[19]....
        /*026c*/ 	.word	0x00003800


	//   ....[20]....
        /*0270*/ 	.word	0x00003880


	//   ....[21]....
        /*0274*/ 	.word	0x00003890


	//   ....[22]....
        /*0278*/ 	.word	0x000039d0


	//   ....[23]....
        /*027c*/ 	.word	0x000039e0


	//----- nvinfo : EIATTR_EXIT_INSTR_OFFSETS
	.align		4
.L_64:
        /*0280*/ 	.byte	0x04, 0x1c
        /*0282*/ 	.short	(.L_66 - .L_65)


	//   ....[0]....
.L_65:
        /*0284*/ 	.word	0x00004c10


	//   ....[1]....
        /*0288*/ 	.word	0x00004c40


	//----- nvinfo : EIATTR_REQNTID
	.align		4
.L_66:
        /*028c*/ 	.byte	0x04, 0x10
        /*028e*/ 	.short	(.L_68 - .L_67)
.L_67:
        /*0290*/ 	.word	0x00000080
        /*0294*/ 	.word	0x00000001
        /*0298*/ 	.word	0x00000001


	//----- nvinfo : EIATTR_CBANK_PARAM_SIZE
	.align		4
.L_68:
        /*029c*/ 	.byte	0x03, 0x19
        /*029e*/ 	.short	0x0088


	//----- nvinfo : EIATTR_PARAM_CBANK
	.align		4
        /*02a0*/ 	.byte	0x04, 0x0a
        /*02a2*/ 	.short	(.L_70 - .L_69)
	.align		4
.L_69:
        /*02a4*/ 	.word	index@(.nv.constant0.attn_fwd)
        /*02a8*/ 	.short	0x0210
        /*02aa*/ 	.short	0x0088


	//----- nvinfo : EIATTR_SW_WAR
	.align		4
.L_70:
        /*02ac*/ 	.byte	0x04, 0x36
        /*02ae*/ 	.short	(.L_72 - .L_71)
.L_71:
        /*02b0*/ 	.word	0x00000008
.L_72:


//--------------------- .nv.callgraph             --------------------------
	.section	.nv.callgraph,"",@"SHT_CUDA_CALLGRAPH"
	.align	4
	.sectionentsize	8
	.align		4
        /*0000*/ 	.word	0x00000000
	.align		4
        /*0004*/ 	.word	0xffffffff
	.align		4
        /*0008*/ 	.word	0x00000000
	.align		4
        /*000c*/ 	.word	0xfffffffe
	.align		4
        /*0010*/ 	.word	0x00000000
	.align		4
        /*0014*/ 	.word	0xfffffffd
	.align		4
        /*0018*/ 	.word	0x00000000
	.align		4
        /*001c*/ 	.word	0xfffffffc


//--------------------- .nv.constant4             --------------------------
	.section	.nv.constant4,"a",@progbits
	.align	8
	.align		8
.nv.constant4:
        /*0000*/ 	.dword	_$_str


//--------------------- .text.attn_fwd            --------------------------
	.section	.text.attn_fwd,"ax",@progbits
	.align	128
        .global         attn_fwd
        .type           attn_fwd,@function
        .size           attn_fwd,(.L_x_3 - attn_fwd)
        .other          attn_fwd,@"STO_CUDA_ENTRY STV_DEFAULT"
attn_fwd:
.text.attn_fwd:
[----:B------:R-:W-:Y:S01]  /*0000*/  LDC R1, c[0x0][0x28] ;  /* 0x00000a00ff017b82 */ /* 0x000fe20000000800 */
[----:B------:R-:W0:Y:S07]  /*0010*/  S2R R17, SR_CTAID.X ;  /* 0x0000000000117919 */ /* 0x000e2e0000002500 */
[----:B------:R-:W1:Y:S01]  /*0020*/  S2UR UR7, SR_CTAID.Y ;  /* 0x00000000000779c3 */ /* 0x000e620000002600 */
[----:B------:R-:W-:Y:S01]  /*0030*/  ULDC.64 UR4, c[0x0][0x240] ;  /* 0x0000900000047ab9 */ /* 0x000fe20000000a00 */
[----:B------:R-:W-:Y:S01]  /*0040*/  ULDC.64 UR10, c[0x0][0x208] ;  /* 0x00008200000a7ab9 */ /* 0x000fe20000000a00 */
[----:B------:R-:W2:Y:S05]  /*0050*/  S2R R0, SR_TID.X ;  /* 0x0000000000007919 */ /* 0x000eaa0000002100 */
[----:B------:R-:W3:Y:S08]  /*0060*/  LDC R26, c[0x0][0x248] ;  /* 0x00009200ff1a7b82 */ /* 0x000ef00000000800 */
[----:B------:R-:W4:Y:S01]  /*0070*/  LDC.64 R22, c[0x0][0x210] ;  /* 0x00008400ff167b82 */ /* 0x000f220000000a00 */
[----:B-1----:R-:W-:Y:S01]  /*0080*/  UIMAD UR4, UR7, UR4, URZ ;  /* 0x00000004070472a4 */ /* 0x002fe2000f8e023f */
[----:B0-----:R-:W-:Y:S01]  /*0090*/  IMAD.SHL.U32 R17, R17, 0x20, RZ ;  /* 0x0000002011117824 */ /* 0x001fe200078e00ff */
[----:B--2---:R-:W-:-:S04]  /*00a0*/  SHF.R.U32.HI R16, RZ, 0x5, R0 ;  /* 0x00000005ff107819 */ /* 0x004fc80000011600 */
[----:B------:R-:W-:Y:S02]  /*00b0*/  LOP3.LUT R2, R17, 0x1f, R0, 0xf8, !PT ;  /* 0x0000001f11027812 */ /* 0x000fe400078ef800 */
[----:B------:R-:W-:-:S03]  /*00c0*/  SGXT.U32 R16, R16, 0x2 ;  /* 0x000000021010781a */ /* 0x000fc60000000000 */
[----:B------:R-:W-:Y:S01]  /*00d0*/  IMAD R3, R2, UR5, RZ ;  /* 0x0000000502037c24 */ /* 0x000fe2000f8e02ff */
[----:B------:R-:W-:Y:S01]  /*00e0*/  USHF.R.S32.HI UR5, URZ, 0x1f, UR4 ;  /* 0x0000001f3f057899 */ /* 0x000fe20008011404 */
[----:B---3--:R-:W-:-:S03]  /*00f0*/  IMAD R5, R16, R26, RZ ;  /* 0x0000001a10057224 */ /* 0x008fc600078e02ff */
[----:B----4-:R-:W-:Y:S02]  /*0100*/  IADD3 R22, P0, P1, R3, UR4, R22 ;  /* 0x0000000403167c10 */ /* 0x010fe4000f91e016 */
[----:B------:R-:W-:Y:S01]  /*0110*/  SHF.R.S32.HI R4, RZ, 0x1f, R3 ;  /* 0x0000001fff047819 */ /* 0x000fe20000011403 */
[----:B------:R-:W-:-:S03]  /*0120*/  IMAD R3, R26, 0x4, R5 ;  /* 0x000000041a037824 */ /* 0x000fc600078e0205 */
[----:B------:R-:W-:Y:S01]  /*0130*/  IADD3.X R24, R4, UR5, R23, P0, P1 ;  /* 0x0000000504187c10 */ /* 0x000fe200087e2417 */
[C---:B------:R-:W-:Y:S01]  /*0140*/  IMAD R9, R26.reuse, 0x4, R3 ;  /* 0x000000041a097824 */ /* 0x040fe200078e0203 */
[-C--:B------:R-:W-:Y:S02]  /*0150*/  IADD3 R4, P0, R5, R22.reuse, RZ ;  /* 0x0000001605047210 */ /* 0x080fe40007f1e0ff */
[----:B------:R-:W-:Y:S02]  /*0160*/  IADD3 R6, P1, R3, R22, RZ ;  /* 0x0000001603067210 */ /* 0x000fe40007f3e0ff */
[-C--:B------:R-:W-:Y:S02]  /*0170*/  LEA.HI.X.SX32 R5, R5, R24.reuse, 0x1, P0 ;  /* 0x0000001805057211 */ /* 0x080fe400000f0eff */
[----:B------:R-:W-:Y:S01]  /*0180*/  LEA.HI.X.SX32 R7, R3, R24, 0x1, P1 ;  /* 0x0000001803077211 */ /* 0x000fe200008f0eff */
[C---:B------:R-:W-:Y:S01]  /*0190*/  IMAD R3, R26.reuse, 0x4, R9 ;  /* 0x000000041a037824 */ /* 0x040fe200078e0209 */
[C---:B------:R-:W-:Y:S01]  /*01a0*/  IADD3 R8, P0, R9.reuse, R22, RZ ;  /* 0x0000001609087210 */ /* 0x040fe20007f1e0ff */
[----:B------:R-:W2:Y:S02]  /*01b0*/  LDG.E.U8 R19, desc[UR10][R4.64] ;  /* 0x0000000a04137981 */ /* 0x000ea4000c1e1100 */
[----:B------:R-:W-:Y:S01]  /*01c0*/  IMAD R13, R26, 0x4, R3 ;  /* 0x000000041a0d7824 */ /* 0x000fe200078e0203 */
[----:B------:R-:W-:Y:S01]  /*01d0*/  LEA.HI.X.SX32 R9, R9, R24, 0x1, P0 ;  /* 0x0000001809097211 */ /* 0x000fe200000f0eff */
[----:B------:R0:W2:Y:S01]  /*01e0*/  LDG.E.U8 R20, desc[UR10][R6.64] ;  /* 0x0000000a06147981 */ /* 0x0000a2000c1e1100 */
[----:B------:R-:W-:-:S02]  /*01f0*/  IADD3 R10, P0, R3, R22, RZ ;  /* 0x00000016030a7210 */ /* 0x000fc40007f1e0ff */
[----:B------:R-:W-:Y:S02]  /*0200*/  LEA.HI R18, R0, 0x1c, RZ, 0x1b ;  /* 0x0000001c00127811 */ /* 0x000fe400078fd8ff */
[----:B------:R-:W-:Y:S01]  /*0210*/  LEA.HI.X.SX32 R11, R3, R24, 0x1, P0 ;  /* 0x00000018030b7211 */ /* 0x000fe200000f0eff */
[----:B------:R-:W-:Y:S01]  /*0220*/  IMAD R3, R26, 0x4, R13 ;  /* 0x000000041a037824 */ /* 0x000fe200078e020d */
[C---:B------:R-:W-:Y:S01]  /*0230*/  IADD3 R12, P0, R13.reuse, R22, RZ ;  /* 0x000000160d0c7210 */ /* 0x040fe20007f1e0ff */
[----:B------:R-:W-:Y:S01]  /*0240*/  IMAD R15, R18, R26, RZ ;  /* 0x0000001a120f7224 */ /* 0x000fe200078e02ff */
[----:B------:R1:W3:Y:S01]  /*0250*/  LDG.E.U8 R9, desc[UR10][R8.64] ;  /* 0x0000000a08097981 */ /* 0x0002e2000c1e1100 */
[----:B0-----:R-:W-:Y:S01]  /*0260*/  IMAD R7, R26, 0x4, R3 ;  /* 0x000000041a077824 */ /* 0x001fe200078e0203 */
[----:B------:R-:W-:Y:S02]  /*0270*/  LEA.HI.X.SX32 R13, R13, R24, 0x1, P0 ;  /* 0x000000180d0d7211 */ /* 0x000fe400000f0eff */
[-C--:B------:R-:W-:Y:S01]  /*0280*/  IADD3 R4, P0, R3, R22.reuse, RZ ;  /* 0x0000001603047210 */ /* 0x080fe20007f1e0ff */
[----:B------:R-:W3:Y:S01]  /*0290*/  LDG.E.U8 R10, desc[UR10][R10.64] ;  /* 0x0000000a0a0a7981 */ /* 0x000ee2000c1e1100 */
[----:B------:R-:W-:-:S02]  /*02a0*/  IADD3 R14, P1, R15, R22, RZ ;  /* 0x000000160f0e7210 */ /* 0x000fc40007f3e0ff */
[----:B------:R-:W-:Y:S01]  /*02b0*/  LEA.HI.X.SX32 R5, R3, R24, 0x1, P0 ;  /* 0x0000001803057211 */ /* 0x000fe200000f0eff */
[----:B------:R-:W4:Y:S01]  /*02c0*/  LDG.E.U8 R12, desc[UR10][R12.64] ;  /* 0x0000000a0c0c7981 */ /* 0x000f22000c1e1100 */
[----:B------:R-:W-:Y:S02]  /*02d0*/  IADD3 R6, P0, R7, R22, RZ ;  /* 0x0000001607067210 */ /* 0x000fe40007f1e0ff */
[-C--:B------:R-:W-:Y:S02]  /*02e0*/  LEA.HI.X.SX32 R15, R15, R24.reuse, 0x1, P1 ;  /* 0x000000180f0f7211 */ /* 0x080fe400008f0eff */
[----:B------:R-:W-:Y:S01]  /*02f0*/  LEA.HI.X.SX32 R7, R7, R24, 0x1, P0 ;  /* 0x0000001807077211 */ /* 0x000fe200000f0eff */
[----:B------:R0:W4:Y:S04]  /*0300*/  LDG.E.U8 R5, desc[UR10][R4.64] ;  /* 0x0000000a04057981 */ /* 0x000128000c1e1100 */
[----:B------:R-:W5:Y:S04]  /*0310*/  LDG.E.U8 R15, desc[UR10][R14.64] ;  /* 0x0000000a0e0f7981 */ /* 0x000f68000c1e1100 */
[----:B------:R2:W5:Y:S01]  /*0320*/  LDG.E.U8 R6, desc[UR10][R6.64] ;  /* 0x0000000a06067981 */ /* 0x000562000c1e1100 */
[----:B------:R-:W0:Y:S01]  /*0330*/  S2UR UR6, SR_CgaCtaId ;  /* 0x00000000000679c3 */ /* 0x000e220000008800 */
[----:B-1----:R-:W-:Y:S01]  /*0340*/  LOP3.LUT R8, R0, 0x3f, RZ, 0xc0, !PT ;  /* 0x0000003f00087812 */ /* 0x002fe200078ec0ff */
[----:B------:R-:W-:Y:S01]  /*0350*/  UMOV UR4, 0x400 ;  /* 0x0000040000047882 */ /* 0x000fe20000000000 */
[----:B------:R-:W-:Y:S01]  /*0360*/  SHF.R.S32.HI R3, RZ, 0x6, R0 ;  /* 0x00000006ff037819 */ /* 0x000fe20000011400 */
[----:B------:R-:W-:Y:S01]  /*0370*/  IMAD.MOV.U32 R72, RZ, RZ, -0x800000 ;  /* 0xff800000ff487424 */ /* 0x000fe200078e00ff */
[----:B------:R-:W-:Y:S01]  /*0380*/  CS2R R64, SRZ ;  /* 0x0000000000407805 */ /* 0x000fe2000001ff00 */
[----:B0-----:R-:W-:Y:S01]  /*0390*/  IMAD.SHL.U32 R4, R8, 0x2, RZ ;  /* 0x0000000208047824 */ /* 0x001fe200078e00ff */
[----:B------:R-:W-:Y:S01]  /*03a0*/  SGXT R3, R3, 0x1 ;  /* 0x000000010303781a */ /* 0x000fe20000000200 */
[----:B------:R-:W-:Y:S01]  /*03b0*/  IMAD.MOV.U32 R150, RZ, RZ, 0x3f800000 ;  /* 0x3f800000ff967424 */ /* 0x000fe200078e00ff */
[----:B------:R-:W-:Y:S01]  /*03c0*/  CS2R R66, SRZ ;  /* 0x0000000000427805 */ /* 0x000fe2000001ff00 */
[----:B------:R-:W-:Y:S01]  /*03d0*/  IMAD.MOV.U32 R149, RZ, RZ, 0x3f800000 ;  /* 0x3f800000ff957424 */ /* 0x000fe200078e00ff */
[----:B------:R-:W-:Y:S01]  /*03e0*/  LOP3.LUT R3, R4, 0x90, R3, 0x78, !PT ;  /* 0x0000009004037812 */ /* 0x000fe200078e7803 */
[----:B------:R-:W-:Y:S01]  /*03f0*/  IMAD.MOV.U32 R73, RZ, RZ, -0x800000 ;  /* 0xff800000ff497424 */ /* 0x000fe200078e00ff */
[----:B------:R-:W-:-:S02]  /*0400*/  CS2R R48, SRZ ;  /* 0x0000000000307805 */ /* 0x000fc4000001ff00 */
[----:B------:R-:W-:Y:S02]  /*0410*/  CS2R R50, SRZ ;  /* 0x0000000000327805 */ /* 0x000fe4000001ff00 */
[----:B------:R-:W-:Y:S02]  /*0420*/  LOP3.LUT R4, R3, 0x20, RZ, 0x3c, !PT ;  /* 0x0000002003047812 */ /* 0x000fe400078e3cff */
[----:B------:R-:W-:Y:S02]  /*0430*/  CS2R R68, SRZ ;  /* 0x0000000000447805 */ /* 0x000fe4000001ff00 */
[----:B------:R-:W-:Y:S02]  /*0440*/  CS2R R70, SRZ ;  /* 0x0000000000467805 */ /* 0x000fe4000001ff00 */
[----:B------:R-:W-:Y:S02]  /*0450*/  CS2R R60, SRZ ;  /* 0x00000000003c7805 */ /* 0x000fe4000001ff00 */
[----:B------:R-:W-:Y:S01]  /*0460*/  CS2R R62, SRZ ;  /* 0x00000000003e7805 */ /* 0x000fe2000001ff00 */
[----:B------:R-:W-:Y:S01]  /*0470*/  ULEA UR6, UR6, UR4, 0x18 ;  /* 0x0000000406067291 */ /* 0x000fe2000f8ec03f */
[----:B--2---:R-:W-:-:S05]  /*0480*/  IMAD R19, R20, 0x100, R19 ;  /* 0x0000010014137824 */ /* 0x004fca00078e0213 */
[----:B------:R-:W-:-:S04]  /*0490*/  F2FP.F16.E4M3.UNPACK_B R19, R19 ;  /* 0x00000013ff13723e */ /* 0x000fc800020006ff */
[----:B------:R-:W-:Y:S01]  /*04a0*/  PRMT R7, R19, 0x7632, R7 ;  /* 0x0000763213077816 */ /* 0x000fe20000000007 */
[----:B------:R-:W-:Y:S01]  /*04b0*/  STS.U16 [R3+UR6], R19 ;  /* 0x0000001303007988 */ /* 0x000fe20008000406 */
[----:B---3--:R-:W-:-:S05]  /*04c0*/  IMAD R9, R10, 0x100, R9 ;  /* 0x000001000a097824 */ /* 0x008fca00078e0209 */
[----:B------:R-:W-:-:S04]  /*04d0*/  F2FP.F16.E4M3.UNPACK_B R9, R9 ;  /* 0x00000009ff09723e */ /* 0x000fc800020006ff */
[----:B------:R-:W-:Y:S01]  /*04e0*/  PRMT R10, R9, 0x7632, R10 ;  /* 0x00007632090a7816 */ /* 0x000fe2000000000a */
[----:B----4-:R-:W-:Y:S01]  /*04f0*/  IMAD R5, R5, 0x100, R12 ;  /* 0x0000010005057824 */ /* 0x010fe200078e020c */
[----:B------:R-:W-:Y:S04]  /*0500*/  STS.U16 [R3+UR6+0x200], R9 ;  /* 0x0002000903007988 */ /* 0x000fe80008000406 */
[----:B------:R-:W-:Y:S01]  /*0510*/  F2FP.F16.E4M3.UNPACK_B R5, R5 ;  /* 0x00000005ff05723e */ /* 0x000fe200020006ff */
[----:B-----5:R-:W-:-:S03]  /*0520*/  IMAD R6, R15, 0x100, R6 ;  /* 0x000001000f067824 */ /* 0x020fc600078e0206 */
[----:B------:R-:W-:Y:S01]  /*0530*/  PRMT R11, R5, 0x7632, R11 ;  /* 0x00007632050b7816 */ /* 0x000fe2000000000b */
[----:B------:R0:W-:Y:S01]  /*0540*/  STS.U16 [R3+UR6+0x400], R5 ;  /* 0x0004000503007988 */ /* 0x0001e20008000406 */
[----:B------:R-:W-:-:S04]  /*0550*/  F2FP.F16.E4M3.UNPACK_B R6, R6 ;  /* 0x00000006ff06723e */ /* 0x000fc800020006ff */
[----:B------:R-:W-:Y:S01]  /*0560*/  PRMT R12, R6, 0x7632, R12 ;  /* 0x00007632060c7816 */ /* 0x000fe2000000000c */
[----:B------:R1:W-:Y:S01]  /*0570*/  STS.U16 [R3+UR6+0x600], R6 ;  /* 0x0006000603007988 */ /* 0x0003e20008000406 */
[----:B0-----:R-:W-:-:S03]  /*0580*/  SHF.R.S32.HI R5, RZ, 0x3, R0 ;  /* 0x00000003ff057819 */ /* 0x001fc60000011400 */
[----:B------:R0:W-:Y:S01]  /*0590*/  STS.U16 [R4+UR6+0x100], R7 ;  /* 0x0001000704007988 */ /* 0x0001e20008000406 */
[----:B------:R-:W-:-:S03]  /*05a0*/  SGXT R5, R5, 0x1 ;  /* 0x000000010505781a */ /* 0x000fc60000000200 */
[----:B------:R-:W-:Y:S01]  /*05b0*/  STS.U16 [R4+UR6+0x300], R10 ;  /* 0x0003000a04007988 */ /* 0x000fe20008000406 */
[----:B-1----:R-:W-:Y:S01]  /*05c0*/  VIADD R3, R17, 0x20 ;  /* 0x0000002011037836 */ /* 0x002fe20000000000 */
[C---:B------:R-:W-:Y:S02]  /*05d0*/  LOP3.LUT R6, R0.reuse, 0x8, RZ, 0xc0, !PT ;  /* 0x0000000800067812 */ /* 0x040fe400078ec0ff */
[----:B------:R-:W-:Y:S01]  /*05e0*/  STS.U16 [R4+UR6+0x500], R11 ;  /* 0x0005000b04007988 */ /* 0x000fe20008000406 */
[C---:B0-----:R-:W-:Y:S01]  /*05f0*/  IMAD.SHL.U32 R7, R0.reuse, 0x40, RZ ;  /* 0x0000004000077824 */ /* 0x041fe200078e00ff */
[----:B------:R-:W-:Y:S02]  /*0600*/  ISETP.GE.AND P0, PT, R3, 0x1, PT ;  /* 0x000000010300780c */ /* 0x000fe40003f06270 */
[----:B------:R0:W-:Y:S02]  /*0610*/  STS.U16 [R4+UR6+0x700], R12 ;  /* 0x0007000c04007988 */ /* 0x0001e40008000406 */
[----:B0-----:R-:W-:-:S09]  /*0620*/  LOP3.LUT R4, R0, 0x20, RZ, 0xc0, !PT ;  /* 0x0000002000047812 */ /* 0x001fd200078ec0ff */
[----:B------:R-:W-:Y:S05]  /*0630*/  @!P0 BRA `(.L_x_0) ;  /* 0x0000003400608947 */ /* 0x000fea0003800000 */
[----:B------:R-:W-:Y:S01]  /*0640*/  SHF.R.S32.HI R10, RZ, 0x2, R0 ;  /* 0x00000002ff0a7819 */ /* 0x000fe20000011400 */
[----:B------:R-:W0:Y:S01]  /*0650*/  LDC.64 R22, c[0x0][0x250] ;  /* 0x00009400ff167b82 */ /* 0x000e220000000a00 */
[----:B------:R-:W-:Y:S01]  /*0660*/  LOP3.LUT R11, R0, 0x1, RZ, 0xc0, !PT ;  /* 0x00000001000b7812 */ /* 0x000fe200078ec0ff */
[----:B------:R-:W-:Y:S01]  /*0670*/  ULDC UR4, c[0x0][0x258] ;  /* 0x0000960000047ab9 */ /* 0x000fe20000000800 */
[----:B------:R-:W-:Y:S01]  /*0680*/  SGXT R10, R10, 0x1 ;  /* 0x000000010a0a781a */ /* 0x000fe20000000200 */
[----:B------:R-:W-:Y:S01]  /*0690*/  IMAD.SHL.U32 R6, R6, 0x2, RZ ;  /* 0x0000000206067824 */ /* 0x000fe200078e00ff */
[C---:B------:R-:W-:Y:S01]  /*06a0*/  LOP3.LUT R12, R0.reuse, 0x1c, RZ, 0xc0, !PT ;  /* 0x0000001c000c7812 */ /* 0x040fe200078ec0ff */
[----:B------:R-:W-:Y:S01]  /*06b0*/  ULDC.64 UR8, c[0x0][0x260] ;  /* 0x0000980000087ab9 */ /* 0x000fe20000000a00 */
[----:B------:R-:W-:Y:S01]  /*06c0*/  LOP3.LUT R9, R0, 0x3, RZ, 0xc0, !PT ;  /* 0x0000000300097812 */ /* 0x000fe200078ec0ff */
[----:B------:R-:W1:Y:S01]  /*06d0*/  LDC R29, c[0x0][0x268] ;  /* 0x00009a00ff1d7b82 */ /* 0x000e620000000800 */
[----:B------:R-:W-:Y:S01]  /*06e0*/  LOP3.LUT R10, R10, 0x90, RZ, 0xc0, !PT ;  /* 0x000000900a0a7812 */ /* 0x000fe200078ec0ff */
[----:B------:R-:W-:Y:S01]  /*06f0*/  IMAD R14, R11, 0x2, R12 ;  /* 0x000000020b0e7824 */ /* 0x000fe200078e020c */
[--C-:B------:R-:W-:Y:S01]  /*0700*/  SHF.R.S32.HI R13, RZ, 0x1, R0.reuse ;  /* 0x00000001ff0d7819 */ /* 0x100fe20000011400 */
[----:B------:R-:W-:Y:S01]  /*0710*/  IMAD.MOV.U32 R150, RZ, RZ, 0x3f800000 ;  /* 0x3f800000ff967424 */ /* 0x000fe200078e00ff */
[----:B------:R-:W-:Y:S01]  /*0720*/  SHF.R.U32.HI R145, RZ, 0x1, R0 ;  /* 0x00000001ff917819 */ /* 0x000fe20000011600 */
[----:B------:R-:W-:Y:S01]  /*0730*/  IMAD R11, R9, 0x20, R10 ;  /* 0x00000020090b7824 */ /* 0x000fe200078e020a */
[----:B------:R-:W-:Y:S01]  /*0740*/  SGXT R12, R13, 0x1 ;  /* 0x000000010d0c781a */ /* 0x000fe20000000200 */
[----:B------:R-:W2:Y:S01]  /*0750*/  LDC.64 R24, c[0x0][0x220] ;  /* 0x00008800ff187b82 */ /* 0x000ea20000000a00 */
[----:B------:R-:W-:Y:S01]  /*0760*/  LOP3.LUT R10, R7, 0x40, RZ, 0xc0, !PT ;  /* 0x00000040070a7812 */ /* 0x000fe200078ec0ff */
[----:B------:R-:W-:Y:S01]  /*0770*/  IMAD.MOV.U32 R151, RZ, RZ, -0x800000 ;  /* 0xff800000ff977424 */ /* 0x000fe200078e00ff */
[----:B------:R-:W-:Y:S01]  /*0780*/  LOP3.LUT R13, R12, 0x120, RZ, 0xc0, !PT ;  /* 0x000001200c0d7812 */ /* 0x000fe200078ec0ff */
[----:B------:R-:W-:Y:S01]  /*0790*/  IMAD.MOV.U32 R144, RZ, RZ, RZ ;  /* 0x000000ffff907224 */ /* 0x000fe200078e00ff */
[----:B------:R-:W-:Y:S01]  /*07a0*/  SHF.R.U32.HI R9, RZ, 0x1, R4 ;  /* 0x00000001ff097819 */ /* 0x000fe20000011604 */
[----:B------:R-:W-:Y:S01]  /*07b0*/  VIADD R12, R10, UR6 ;  /* 0x000000060a0c7c36 */ /* 0x000fe20008000000 */
[--C-:B------:R-:W-:Y:S01]  /*07c0*/  LOP3.LUT R10, R13, 0x30, R0.reuse, 0x78, !PT ;  /* 0x000000300d0a7812 */ /* 0x100fe200078e7800 */
[----:B0-----:R-:W-:Y:S01]  /*07d0*/  IMAD R22, R22, UR7, RZ ;  /* 0x0000000716167c24 */ /* 0x001fe2000f8e02ff */
[----:B------:R-:W-:Y:S01]  /*07e0*/  SHF.R.U32.HI R4, RZ, 0x2, R0 ;  /* 0x00000002ff047819 */ /* 0x000fe20000011600 */
[----:B------:R-:W-:Y:S01]  /*07f0*/  IMAD R16, R16, R23, RZ ;  /* 0x0000001710107224 */ /* 0x000fe200078e02ff */
[----:B------:R-:W-:Y:S01]  /*0800*/  LOP3.LUT R10, R10, 0x90, R5, 0x78, !PT ;  /* 0x000000900a0a7812 */ /* 0x000fe200078e7805 */
[----:B------:R-:W-:Y:S01]  /*0810*/  IMAD.MOV.U32 R152, RZ, RZ, -0x800000 ;  /* 0xff800000ff987424 */ /* 0x000fe200078e00ff */
[----:B------:R-:W-:Y:S01]  /*0820*/  LOP3.LUT R5, R0, 0x1f, RZ, 0xc0, !PT ;  /* 0x0000001f00057812 */ /* 0x000fe200078ec0ff */
[----:B------:R-:W-:Y:S01]  /*0830*/  IMAD.MOV.U32 R149, RZ, RZ, 0x3f800000 ;  /* 0x3f800000ff957424 */ /* 0x000fe200078e00ff */
[----:B------:R-:W-:-:S02]  /*0840*/  SGXT.U32 R4, R4, 0x3 ;  /* 0x000000030404781a */ /* 0x000fc40000000000 */
[----:B------:R-:W-:Y:S02]  /*0850*/  CS2R R64, SRZ ;  /* 0x0000000000407805 */ /* 0x000fe4000001ff00 */
[----:B------:R-:W-:Y:S01]  /*0860*/  LOP3.LUT R7, R0, 0x4, RZ, 0xc0, !PT ;  /* 0x0000000400077812 */ /* 0x000fe200078ec0ff */
[----:B------:R-:W-:Y:S01]  /*0870*/  IMAD R5, R5, UR4, RZ ;  /* 0x0000000405057c24 */ /* 0x000fe2000f8e02ff */
[----:B------:R-:W-:Y:S01]  /*0880*/  ULDC.64 UR4, c[0x0][0x218] ;  /* 0x0000860000047ab9 */ /* 0x000fe20000000a00 */
[----:B------:R-:W-:Y:S02]  /*0890*/  LOP3.LUT R4, R17, R9, R4, 0xfe, !PT ;  /* 0x0000000911047212 */ /* 0x000fe400078efe04 */
[----:B------:R-:W-:Y:S01]  /*08a0*/  CS2R R66, SRZ ;  /* 0x0000000000427805 */ /* 0x000fe2000001ff00 */
[----:B------:R-:W-:Y:S01]  /*08b0*/  IMAD R7, R7, 0x80, R12 ;  /* 0x0000008007077824 */ /* 0x000fe200078e020c */
[----:B------:R-:W-:Y:S02]  /*08c0*/  SHF.R.S32.HI R9, RZ, 0x1f, R5 ;  /* 0x0000001fff097819 */ /* 0x000fe40000011405 */
[----:B------:R-:W-:-:S02]  /*08d0*/  CS2R R48, SRZ ;  /* 0x0000000000307805 */ /* 0x000fc4000001ff00 */
[----:B------:R-:W-:Y:S01]  /*08e0*/  IADD3 R107, P0, P1, R5, UR4, R22 ;  /* 0x00000004056b7c10 */ /* 0x000fe2000f91e016 */
[----:B------:R-:W-:Y:S01]  /*08f0*/  IMAD.IADD R146, R10, 0x1, R7 ;  /* 0x000000010a927824 */ /* 0x000fe200078e0207 */
[----:B------:R-:W-:Y:S01]  /*0900*/  SHF.R.U32.HI R5, RZ, 0x6, R0 ;  /* 0x00000006ff057819 */ /* 0x000fe20000011600 */
[----:B------:R-:W-:Y:S01]  /*0910*/  IMAD R10, R23, 0x4, R16 ;  /* 0x00000004170a7824 */ /* 0x000fe200078e0210 */
[----:B------:R-:W-:Y:S01]  /*0920*/  LOP3.LUT R11, R11, R6, RZ, 0x3c, !PT ;  /* 0x000000060b0b7212 */ /* 0x000fe200078e3cff */
[----:B------:R-:W-:Y:S01]  /*0930*/  IMAD.SHL.U32 R6, R0, 0x10, RZ ;  /* 0x0000001000067824 */ /* 0x000fe200078e00ff */
[----:B------:R-:W-:Y:S01]  /*0940*/  SGXT.U32 R5, R5, 0x1 ;  /* 0x000000010505781a */ /* 0x000fe20000000000 */
[----:B------:R-:W-:Y:S01]  /*0950*/  IMAD R12, R23, 0x4, R10 ;  /* 0x00000004170c7824 */ /* 0x000fe200078e020a */
[----:B------:R-:W-:Y:S01]  /*0960*/  UIMAD UR4, UR7, UR8, URZ ;  /* 0x00000008070472a4 */ /* 0x000fe2000f8e023f */
[----:B------:R-:W-:Y:S01]  /*0970*/  SHF.R.S32.HI R22, RZ, 0x1f, R22 ;  /* 0x0000001fff167819 */ /* 0x000fe20000011416 */
[----:B------:R-:W-:Y:S01]  /*0980*/  IMAD R7, R8, UR9, RZ ;  /* 0x0000000908077c24 */ /* 0x000fe2000f8e02ff */
[----:B------:R-:W-:Y:S01]  /*0990*/  LOP3.LUT R6, R6, 0x100, RZ, 0xc0, !PT ;  /* 0x0000010006067812 */ /* 0x000fe200078ec0ff */
[----:B-1----:R-:W-:Y:S01]  /*09a0*/  IMAD R110, R5, R29, RZ ;  /* 0x0000001d056e7224 */ /* 0x002fe200078e02ff */
[----:B------:R-:W-:Y:S01]  /*09b0*/  IADD3.X R27, R9, UR5, R22, P0, P1 ;  /* 0x00000005091b7c10 */ /* 0x000fe200087e2416 */
[----:B------:R-:W-:Y:S01]  /*09c0*/  USHF.R.S32.HI UR5, URZ, 0x1f, UR4 ;  /* 0x0000001f3f057899 */ /* 0x000fe20008011404 */
[----:B------:R-:W-:Y:S01]  /*09d0*/  IADD3 R147, R11, UR6, R6 ;  /* 0x000000060b937c10 */ /* 0x000fe2000fffe006 */
[----:B------:R-:W-:Y:S01]  /*09e0*/  IMAD R112, R29, 0x2, R110 ;  /* 0x000000021d707824 */ /* 0x000fe200078e026e */
[----:B------:R-:W-:Y:S01]  /*09f0*/  LEA.HI R6, R0, 0x3c, RZ, 0x1b ;  /* 0x0000003c00067811 */ /* 0x000fe200078fd8ff */
[----:B------:R-:W-:Y:S01]  /*0a00*/  IMAD R11, R18, R23, RZ ;  /* 0x00000017120b7224 */ /* 0x000fe200078e02ff */
[----:B--2---:R-:W-:Y:S01]  /*0a10*/  IADD3 R143, P0, P1, R7, UR4, R24 ;  /* 0x00000004078f7c10 */ /* 0x004fe2000f91e018 */
[----:B------:R-:W-:Y:S01]  /*0a20*/  IMAD R18, R23, 0x4, R12 ;  /* 0x0000000417127824 */ /* 0x000fe200078e020c */
[----:B------:R-:W-:Y:S01]  /*0a30*/  SHF.R.S32.HI R28, RZ, 0x1f, R7 ;  /* 0x0000001fff1c7819 */ /* 0x000fe20000011407 */
[----:B------:R-:W-:Y:S01]  /*0a40*/  IMAD R116, R29, 0x2, R112 ;  /* 0x000000021d747824 */ /* 0x000fe200078e0270 */
[-C--:B------:R-:W-:Y:S01]  /*0a50*/  IADD3 R5, P2, R16, R107.reuse, RZ ;  /* 0x0000006b10057210 */ /* 0x080fe20007f5e0ff */
[----:B------:R-:W-:Y:S01]  /*0a60*/  IMAD R20, R23, 0x4, R18 ;  /* 0x0000000417147824 */ /* 0x000fe200078e0212 */
[----:B------:R-:W-:Y:S01]  /*0a70*/  IADD3 R7, P4, R11, R107, RZ ;  /* 0x0000006b0b077210 */ /* 0x000fe20007f9e0ff */
[----:B------:R-:W-:Y:S01]  /*0a80*/  IMAD R108, R6, R23, RZ ;  /* 0x00000017066c7224 */ /* 0x000fe200078e02ff */
[----:B------:R-:W-:Y:S01]  /*0a90*/  IADD3 R6, P3, R10, R107, RZ ;  /* 0x0000006b0a067210 */ /* 0x000fe20007f7e0ff */
[----:B------:R-:W-:Y:S01]  /*0aa0*/  IMAD R118, R29, 0x2, R116 ;  /* 0x000000021d767824 */ /* 0x000fe200078e0274 */
[-C--:B------:R-:W-:Y:S01]  /*0ab0*/  LEA.HI.X.SX32 R8, R16, R27.reuse, 0x1, P2 ;  /* 0x0000001b10087211 */ /* 0x080fe200010f0eff */
[----:B------:R-:W-:Y:S01]  /*0ac0*/  IMAD R22, R23, 0x4, R20 ;  /* 0x0000000417167824 */ /* 0x000fe200078e0214 */
[-C--:B------:R-:W-:Y:S01]  /*0ad0*/  LEA.HI.X.SX32 R9, R10, R27.reuse, 0x1, P3 ;  /* 0x0000001b0a097211 */ /* 0x080fe200018f0eff */
[----:B------:R-:W-:Y:S01]  /*0ae0*/  IMAD R120, R29, 0x2, R118 ;  /* 0x000000021d787824 */ /* 0x000fe200078e0276 */
[----:B------:R-:W-:Y:S01]  /*0af0*/  LEA.HI.X.SX32 R10, R11, R27, 0x1, P4 ;  /* 0x0000001b0b0a7211 */ /* 0x000fe200020f0eff */
[----:B------:R-:W-:Y:S01]  /*0b00*/  IMAD R24, R23, 0x4, R22 ;  /* 0x0000000417187824 */ /* 0x000fe200078e0216 */
[C---:B------:R-:W-:Y:S01]  /*0b10*/  IADD3 R11, P2, R12.reuse, R107, RZ ;  /* 0x0000006b0c0b7210 */ /* 0x040fe20007f5e0ff */
[----:B------:R-:W-:Y:S01]  /*0b20*/  IMAD R122, R29, 0x2, R120 ;  /* 0x000000021d7a7824 */ /* 0x000fe200078e0278 */
[----:B------:R-:W-:Y:S01]  /*0b30*/  SGXT.U32 R145, R145, 0x1 ;  /* 0x000000019191781a */ /* 0x000fe20000000000 */
[----:B------:R-:W-:Y:S01]  /*0b40*/  IMAD R96, R23, 0x8, R24 ;  /* 0x0000000817607824 */ /* 0x000fe200078e0218 */
[----:B------:R-:W-:Y:S01]  /*0b50*/  LEA.HI.X.SX32 R12, R12, R27, 0x1, P2 ;  /* 0x0000001b0c0c7211 */ /* 0x000fe200010f0eff */
[----:B------:R-:W-:Y:S01]  /*0b60*/  IMAD R124, R29, 0x2, R122 ;  /* 0x000000021d7c7824 */ /* 0x000fe200078e027a */
[----:B------:R-:W-:Y:S01]  /*0b70*/  IADD3 R13, P2, R18, R107, RZ ;  /* 0x0000006b120d7210 */ /* 0x000fe20007f5e0ff */
[----:B------:R-:W-:Y:S01]  /*0b80*/  IMAD R26, R23, 0x4, R96 ;  /* 0x00000004171a7824 */ /* 0x000fe200078e0260 */
[----:B------:R-:W-:Y:S01]  /*0b90*/  IADD3.X R25, R28, UR5, R25, P0, P1 ;  /* 0x000000051c197c10 */ /* 0x000fe200087e2419 */
[----:B------:R-:W-:Y:S01]  /*0ba0*/  IMAD R126, R29, 0x2, R124 ;  /* 0x000000021d7e7824 */ /* 0x000fe200078e027c */
[----:B------:R-:W-:Y:S01]  /*0bb0*/  LEA.HI.X.SX32 R15, R18, R27, 0x1, P2 ;  /* 0x0000001b120f7211 */ /* 0x000fe200010f0eff */
[----:B------:R-:W-:Y:S01]  /*0bc0*/  IMAD R98, R23, 0x4, R26 ;  /* 0x0000000417627824 */ /* 0x000fe200078e021a */
[----:B------:R-:W-:Y:S01]  /*0bd0*/  IADD3 R17, P2, R22, R107, RZ ;  /* 0x0000006b16117210 */ /* 0x000fe20007f5e0ff */
[----:B------:R-:W-:Y:S01]  /*0be0*/  IMAD R128, R29, 0x2, R126 ;  /* 0x000000021d807824 */ /* 0x000fe200078e027e */
[----:B------:R-:W-:Y:S01]  /*0bf0*/  LOP3.LUT R145, R14, R145, RZ, 0xfc, !PT ;  /* 0x000000910e917212 */ /* 0x000fe200078efcff */
[----:B------:R-:W-:Y:S01]  /*0c00*/  IMAD R100, R23, 0x4, R98 ;  /* 0x0000000417647824 */ /* 0x000fe200078e0262 */
[----:B------:R-:W-:Y:S01]  /*0c10*/  LEA.HI.X.SX32 R19, R22, R27, 0x1, P2 ;  /* 0x0000001b16137211 */ /* 0x000fe200010f0eff */
[----:B------:R-:W-:Y:S01]  /*0c20*/  IMAD R130, R29, 0x2, R128 ;  /* 0x000000021d827824 */ /* 0x000fe200078e0280 */
[----:B------:R-:W-:Y:S01]  /*0c30*/  IADD3 R21, P2, R96, R107, RZ ;  /* 0x0000006b60157210 */ /* 0x000fe20007f5e0ff */
[----:B------:R-:W-:Y:S01]  /*0c40*/  IMAD R102, R23, 0x4, R100 ;  /* 0x0000000417667824 */ /* 0x000fe200078e0264 */
[----:B------:R-:W-:Y:S01]  /*0c50*/  IADD3 R111, P0, R110, R143, RZ ;  /* 0x0000008f6e6f7210 */ /* 0x000fe20007f1e0ff */
        /* <DEDUP_REMOVED lines=9> */
[----:B------:R-:W-:-:S02]  /*0cf0*/  IADD3 R117, P2, R116, R143, RZ ;  /* 0x0000008f74757210 */ /* 0x000fc40007f5e0ff */
[----:B------:R-:W-:Y:S02]  /*0d00*/  CS2R R50, SRZ ;  /* 0x0000000000327805 */ /* 0x000fe4000001ff00 */
[----:B------:R-:W-:Y:S01]  /*0d10*/  IADD3 R14, P3, R20, R107, RZ ;  /* 0x0000006b140e7210 */ /* 0x000fe20007f7e0ff */
[C---:B------:R-:W-:Y:S01]  /*0d20*/  IMAD R138, R29.reuse, 0x2, R136 ;  /* 0x000000021d8a7824 */ /* 0x040fe200078e0288 */
[-C--:B------:R-:W-:Y:S02]  /*0d30*/  LEA.HI.X.SX32 R110, R110, R25.reuse, 0x1, P0 ;  /* 0x000000196e6e7211 */ /* 0x080fe400000f0eff */
[----:B------:R-:W-:Y:S02]  /*0d40*/  CS2R R68, SRZ ;  /* 0x0000000000447805 */ /* 0x000fe4000001ff00 */
[-C--:B------:R-:W-:Y:S01]  /*0d50*/  LEA.HI.X.SX32 R112, R112, R25.reuse, 0x1, P1 ;  /* 0x0000001970707211 */ /* 0x080fe200008f0eff */
[----:B------:R-:W-:Y:S01]  /*0d60*/  IMAD R140, R29, 0x2, R138 ;  /* 0x000000021d8c7824 */ /* 0x000fe200078e028a */
[----:B------:R-:W-:-:S02]  /*0d70*/  LEA.HI.X.SX32 R116, R116, R25, 0x1, P2 ;  /* 0x0000001974747211 */ /* 0x000fc400010f0eff */
[----:B------:R-:W-:Y:S02]  /*0d80*/  CS2R R70, SRZ ;  /* 0x0000000000467805 */ /* 0x000fe4000001ff00 */
[----:B------:R-:W-:Y:S01]  /*0d90*/  LEA.HI.X.SX32 R16, R20, R27, 0x1, P3 ;  /* 0x0000001b14107211 */ /* 0x000fe200018f0eff */
[----:B------:R-:W-:Y:S01]  /*0da0*/  IMAD R142, R29, 0x2, R140 ;  /* 0x000000021d8e7824 */ /* 0x000fe200078e028c */
[-C--:B------:R-:W-:Y:S02]  /*0db0*/  IADD3 R119, P0, R118, R143.reuse, RZ ;  /* 0x0000008f76777210 */ /* 0x080fe40007f1e0ff */
[----:B------:R-:W-:Y:S02]  /*0dc0*/  CS2R R60, SRZ ;  /* 0x00000000003c7805 */ /* 0x000fe4000001ff00 */
[----:B------:R-:W-:Y:S02]  /*0dd0*/  IADD3 R121, P1, R120, R143, RZ ;  /* 0x0000008f78797210 */ /* 0x000fe40007f3e0ff */
[----:B------:R-:W-:-:S02]  /*0de0*/  CS2R R62, SRZ ;  /* 0x00000000003e7805 */ /* 0x000fc4000001ff00 */
[----:B------:R-:W-:Y:S01]  /*0df0*/  IADD3 R123, P2, R122, R143, RZ ;  /* 0x0000008f7a7b7210 */ /* 0x000fe20007f5e0ff */
[----:B------:R-:W-:Y:S01]  /*0e00*/  UMOV UR4, URZ ;  /* 0x0000003f00047c82 */ /* 0x000fe20008000000 */
[----:B------:R-:W-:Y:S01]  /*0e10*/  IADD3 R18, P3, R24, R107, RZ ;  /* 0x0000006b18127210 */ /* 0x000fe20007f7e0ff */
[----:B------:R-:W-:Y:S01]  /*0e20*/  UMOV UR5, URZ ;  /* 0x0000003f00057c82 */ /* 0x000fe20008000000 */
[-C--:B------:R-:W-:Y:S01]  /*0e30*/  LEA.HI.X.SX32 R118, R118, R25.reuse, 0x1, P0 ;  /* 0x0000001976767211 */ /* 0x080fe200000f0eff */
[----:B------:R-:W-:Y:S01]  /*0e40*/  ULDC UR12, c[0x0][0x238] ;  /* 0x00008e00000c7ab9 */ /* 0x000fe20000000800 */
[-C--:B------:R-:W-:Y:S02]  /*0e50*/  LEA.HI.X.SX32 R120, R120, R25.reuse, 0x1, P1 ;  /* 0x0000001978787211 */ /* 0x080fe400008f0eff */
[----:B------:R-:W-:Y:S02]  /*0e60*/  LEA.HI.X.SX32 R122, R122, R25, 0x1, P2 ;  /* 0x000000197a7a7211 */ /* 0x000fe400010f0eff */
[----:B------:R-:W-:-:S02]  /*0e70*/  LEA.HI.X.SX32 R20, R24, R27, 0x1, P3 ;  /* 0x0000001b18147211 */ /* 0x000fc400018f0eff */
[-C--:B------:R-:W-:Y:S02]  /*0e80*/  IADD3 R125, P0, R124, R143.reuse, RZ ;  /* 0x0000008f7c7d7210 */ /* 0x080fe40007f1e0ff */
[-C--:B------:R-:W-:Y:S02]  /*0e90*/  IADD3 R127, P1, R126, R143.reuse, RZ ;  /* 0x0000008f7e7f7210 */ /* 0x080fe40007f3e0ff */
[----:B------:R-:W-:Y:S02]  /*0ea0*/  IADD3 R129, P2, R128, R143, RZ ;  /* 0x0000008f80817210 */ /* 0x000fe40007f5e0ff */
[----:B------:R-:W-:Y:S02]  /*0eb0*/  IADD3 R22, P3, R26, R107, RZ ;  /* 0x0000006b1a167210 */ /* 0x000fe40007f7e0ff */
[-C--:B------:R-:W-:Y:S02]  /*0ec0*/  LEA.HI.X.SX32 R124, R124, R25.reuse, 0x1, P0 ;  /* 0x000000197c7c7211 */ /* 0x080fe400000f0eff */
[----:B------:R-:W-:-:S02]  /*0ed0*/  LEA.HI.X.SX32 R126, R126, R25, 0x1, P1 ;  /* 0x000000197e7e7211 */ /* 0x000fc400008f0eff */
[----:B------:R-:W-:Y:S02]  /*0ee0*/  LEA.HI.X.SX32 R128, R128, R25, 0x1, P2 ;  /* 0x0000001980807211 */ /* 0x000fe400010f0eff */
[----:B------:R-:W-:Y:S02]  /*0ef0*/  IADD3 R99, P4, R98, R107, RZ ;  /* 0x0000006b62637210 */ /* 0x000fe40007f9e0ff */
[----:B------:R-:W-:Y:S02]  /*0f00*/  LEA.HI.X.SX32 R97, R26, R27, 0x1, P3 ;  /* 0x0000001b1a617211 */ /* 0x000fe400018f0eff */
[-C--:B------:R-:W-:Y:S02]  /*0f10*/  IADD3 R131, P0, R130, R143.reuse, RZ ;  /* 0x0000008f82837210 */ /* 0x080fe40007f1e0ff */
[-C--:B------:R-:W-:Y:S02]  /*0f20*/  IADD3 R133, P1, R132, R143.reuse, RZ ;  /* 0x0000008f84857210 */ /* 0x080fe40007f3e0ff */
[----:B------:R-:W-:-:S02]  /*0f30*/  IADD3 R135, P2, R134, R143, RZ ;  /* 0x0000008f86877210 */ /* 0x000fc40007f5e0ff */
[-C--:B------:R-:W-:Y:S02]  /*0f40*/  IADD3 R109, P5, R108, R107.reuse, RZ ;  /* 0x0000006b6c6d7210 */ /* 0x080fe40007fbe0ff */
[----:B------:R-:W-:Y:S02]  /*0f50*/  IADD3 R103, P3, R102, R107, RZ ;  /* 0x0000006b66677210 */ /* 0x000fe40007f7e0ff */
[----:B------:R-:W-:Y:S02]  /*0f60*/  LEA.HI.X.SX32 R98, R98, R27, 0x1, P4 ;  /* 0x0000001b62627211 */ /* 0x000fe400020f0eff */
[-C--:B------:R-:W-:Y:S02]  /*0f70*/  LEA.HI.X.SX32 R130, R130, R25.reuse, 0x1, P0 ;  /* 0x0000001982827211 */ /* 0x080fe400000f0eff */
        /* <DEDUP_REMOVED lines=8> */
[----:B------:R-:W-:Y:S02]  /*1000*/  IADD3 R107, P5, R106, R107, RZ ;  /* 0x0000006b6a6b7210 */ /* 0x000fe40007fbe0ff */
[----:B------:R-:W-:Y:S02]  /*1010*/  IADD3 R143, P3, R142, R143, RZ ;  /* 0x0000008f8e8f7210 */ /* 0x000fe40007f7e0ff */
[----:B------:R-:W-:Y:S02]  /*1020*/  LOP3.LUT R148, R0, 0x7f, RZ, 0xc0, !PT ;  /* 0x0000007f00947812 */ /* 0x000fe400078ec0ff */
[-C--:B------:R-:W-:Y:S02]  /*1030*/  LEA.HI.X.SX32 R136, R136, R25.reuse, 0x1, P0 ;  /* 0x0000001988887211 */ /* 0x080fe400000f0eff */
[----:B------:R-:W-:Y:S02]  /*1040*/  LEA.HI.X.SX32 R138, R138, R25, 0x1, P1 ;  /* 0x000000198a8a7211 */ /* 0x000fe400008f0eff */
[----:B------:R-:W-:-:S02]  /*1050*/  LEA.HI.X.SX32 R104, R104, R27, 0x1, P4 ;  /* 0x0000001b68687211 */ /* 0x000fc400020f0eff */
[----:B------:R-:W-:Y:S02]  /*1060*/  LEA.HI.X.SX32 R106, R106, R27, 0x1, P5 ;  /* 0x0000001b6a6a7211 */ /* 0x000fe400028f0eff */
[-C--:B------:R-:W-:Y:S02]  /*1070*/  LEA.HI.X.SX32 R140, R140, R25.reuse, 0x1, P2 ;  /* 0x000000198c8c7211 */ /* 0x080fe400010f0eff */
[----:B------:R-:W-:Y:S02]  /*1080*/  LEA.HI.X.SX32 R142, R142, R25, 0x1, P3 ;  /* 0x000000198e8e7211 */ /* 0x000fe400018f0eff */
[C---:B------:R-:W-:Y:S02]  /*1090*/  LOP3.LUT P0, RZ, R0.reuse, 0x1, RZ, 0xc0, !PT ;  /* 0x0000000100ff7812 */ /* 0x040fe4000780c0ff */
[----:B------:R-:W-:Y:S02]  /*10a0*/  LOP3.LUT P1, RZ, R0, 0x2, RZ, 0xc0, !PT ;  /* 0x0000000200ff7812 */ /* 0x000fe4000782c0ff */
[----:B------:R-:W-:-:S11]  /*10b0*/  LOP3.LUT R148, R148, 0x10, RZ, 0x3c, !PT ;  /* 0x0000001094947812 */ /* 0x000fd600078e3cff */
.L_x_1:
[----:B------:R-:W-:Y:S02]  /*10c0*/  SHF.R.S32.HI R47, RZ, 0x1f, R144 ;  /* 0x0000001fff2f7819 */ /* 0x000fe40000011490 */
[C---:B------:R-:W-:Y:S02]  /*10d0*/  IADD3 R26, P2, R144.reuse, R5, RZ ;  /* 0x00000005901a7210 */ /* 0x040fe40007f5e0ff */
[----:B------:R-:W-:-:S03]  /*10e0*/  IADD3 R24, P3, R144, R6, RZ ;  /* 0x0000000690187210 */ /* 0x000fc60007f7e0ff */
[C---:B------:R-:W-:Y:S01]  /*10f0*/  IMAD.X R27, R47.reuse, 0x1, R8, P2 ;  /* 0x000000012f1b7824 */ /* 0x040fe200010e0608 */
[C---:B------:R-:W-:Y:S01]  /*1100*/  IADD3 R36, P2, R144.reuse, R11, RZ ;  /* 0x0000000b90247210 */ /* 0x040fe20007f5e0ff */
[C---:B------:R-:W-:Y:S01]  /*1110*/  IMAD.X R25, R47.reuse, 0x1, R9, P3 ;  /* 0x000000012f197824 */ /* 0x040fe200018e0609 */
[C---:B------:R-:W-:Y:S02]  /*1120*/  IADD3 R34, P3, R144.reuse, R13, RZ ;  /* 0x0000000d90227210 */ /* 0x040fe40007f7e0ff */
[----:B------:R0:W2:Y:S01]  /*1130*/  LDG.E.U8 R38, desc[UR10][R26.64] ;  /* 0x0000000a1a267981 */ /* 0x0000a2000c1e1100 */
[C---:B------:R-:W-:Y:S01]  /*1140*/  IMAD.X R37, R47.reuse, 0x1, R12, P2 ;  /* 0x000000012f257824 */ /* 0x040fe200010e060c */
[C---:B------:R-:W-:Y:S01]  /*1150*/  IADD3 R32, P2, R144.reuse, R14, RZ ;  /* 0x0000000e90207210 */ /* 0x040fe20007f5e0ff */
[C---:B------:R-:W-:Y:S01]  /*1160*/  IMAD.X R35, R47.reuse, 0x1, R15, P3 ;  /* 0x000000012f237824 */ /* 0x040fe200018e060f */
[C---:B------:R-:W-:Y:S01]  /*1170*/  IADD3 R30, P3, R144.reuse, R17, RZ ;  /* 0x00000011901e7210 */ /* 0x040fe20007f7e0ff */
[----:B------:R1:W3:Y:S02]  /*1180*/  LDG.E.U8 R39, desc[UR10][R24.64] ;  /* 0x0000000a18277981 */ /* 0x0002e4000c1e1100 */
[C---:B------:R-:W-:Y:S01]  /*1190*/  IMAD.X R33, R47.reuse, 0x1, R16, P2 ;  /* 0x000000012f217824 */ /* 0x040fe200010e0610 */
[C---:B------:R-:W-:Y:S01]  /*11a0*/  IADD3 R28, P2, R144.reuse, R18, RZ ;  /* 0x00000012901c7210 */ /* 0x040fe20007f5e0ff */
[C---:B------:R-:W-:Y:S01]  /*11b0*/  IMAD.X R31, R47.reuse, 0x1, R19, P3 ;  /* 0x000000012f1f7824 */ /* 0x040fe200018e0613 */
[C---:B0-----:R-:W-:Y:S01]  /*11c0*/  IADD3 R26, P3, R144.reuse, R7, RZ ;  /* 0x00000007901a7210 */ /* 0x041fe20007f7e0ff */
[----:B------:R0:W4:Y:S02]  /*11d0*/  LDG.E.U8 R40, desc[UR10][R36.64] ;  /* 0x0000000a24287981 */ /* 0x000124000c1e1100 */
[C---:B------:R-:W-:Y:S01]  /*11e0*/  IMAD.X R29, R47.reuse, 0x1, R20, P2 ;  /* 0x000000012f1d7824 */ /* 0x040fe200010e0614 */
[----:B-1----:R-:W-:Y:S01]  /*11f0*/  IADD3 R24, P2, R144, R21, RZ ;  /* 0x0000001590187210 */ /* 0x002fe20007f5e0ff */
[----:B------:R1:W5:Y:S01]  /*1200*/  LDG.E.U8 R41, desc[UR10][R34.64] ;  /* 0x0000000a22297981 */ /* 0x000362000c1e1100 */
[----:B------:R-:W-:-:S03]  /*1210*/  IMAD.X R27, R47, 0x1, R10, P3 ;  /* 0x000000012f1b7824 */ /* 0x000fc600018e060a */
[----:B------:R-:W-:Y:S01]  /*1220*/  IMAD.X R25, R47, 0x1, R96, P2 ;  /* 0x000000012f197824 */ /* 0x000fe200010e0660 */
[C---:B0-----:R-:W-:Y:S01]  /*1230*/  IADD3 R36, P3, R144.reuse, R99, RZ ;  /* 0x0000006390247210 */ /* 0x041fe20007f7e0ff */
[----:B------:R0:W3:Y:S01]  /*1240*/  LDG.E.U8 R42, desc[UR10][R32.64] ;  /* 0x0000000a202a7981 */ /* 0x0000e2000c1e1100 */
[----:B-1----:R-:W-:-:S03]  /*1250*/  IADD3 R34, P2, R144, R103, RZ ;  /* 0x0000006790227210 */ /* 0x002fc60007f5e0ff */
[----:B------:R1:W5:Y:S01]  /*1260*/  LDG.E.U8 R43, desc[UR10][R30.64] ;  /* 0x0000000a1e2b7981 */ /* 0x000362000c1e1100 */
[C---:B------:R-:W-:Y:S02]  /*1270*/  IMAD.X R37, R47.reuse, 0x1, R98, P3 ;  /* 0x000000012f257824 */ /* 0x040fe400018e0662 */
[----:B------:R-:W-:Y:S01]  /*1280*/  IMAD.X R35, R47, 0x1, R102, P2 ;  /* 0x000000012f237824 */ /* 0x000fe200010e0666 */
[C---:B0-----:R-:W-:Y:S01]  /*1290*/  IADD3 R32, P3, R144.reuse, R107, RZ ;  /* 0x0000006b90207210 */ /* 0x041fe20007f7e0ff */
[----:B------:R0:W5:Y:S01]  /*12a0*/  LDG.E.U8 R44, desc[UR10][R28.64] ;  /* 0x0000000a1c2c7981 */ /* 0x000162000c1e1100 */
[----:B-1----:R-:W-:-:S03]  /*12b0*/  IADD3 R30, P2, R144, R22, RZ ;  /* 0x00000016901e7210 */ /* 0x002fc60007f5e0ff */
[----:B------:R1:W5:Y:S01]  /*12c0*/  LDG.E.U8 R45, desc[UR10][R26.64] ;  /* 0x0000000a1a2d7981 */ /* 0x000362000c1e1100 */
[----:B------:R-:W-:-:S03]  /*12d0*/  IMAD.X R33, R47, 0x1, R106, P3 ;  /* 0x000000012f217824 */ /* 0x000fc600018e066a */
[----:B------:R1:W5:Y:S01]  /*12e0*/  LDG.E.U8 R46, desc[UR10][R24.64] ;  /* 0x0000000a182e7981 */ /* 0x000362000c1e1100 */
[----:B------:R-:W-:Y:S01]  /*12f0*/  IMAD.X R31, R47, 0x1, R97, P2 ;  /* 0x000000012f1f7824 */ /* 0x000fe200010e0661 */
[C---:B0-----:R-:W-:Y:S02]  /*1300*/  IADD3 R28, P3, R144.reuse, R101, RZ ;  /* 0x00000065901c7210 */ /* 0x041fe40007f7e0ff */
[----:B------:R-:W5:Y:S01]  /*1310*/  LDG.E.U8 R36, desc[UR10][R36.64] ;  /* 0x0000000a24247981 */ /* 0x000f62000c1e1100 */
[----:B-1----:R-:W-:-:S03]  /*1320*/  IADD3 R26, P4, R144, R105, RZ ;  /* 0x00000069901a7210 */ /* 0x002fc60007f9e0ff */
[----:B------:R0:W5:Y:S01]  /*1330*/  LDG.E.U8 R34, desc[UR10][R34.64] ;  /* 0x0000000a22227981 */ /* 0x000162000c1e1100 */
[----:B------:R-:W-:Y:S01]  /*1340*/  IADD3 R24, P2, R144, R109, RZ ;  /* 0x0000006d90187210 */ /* 0x000fe20007f5e0ff */
[C---:B------:R-:W-:Y:S02]  /*1350*/  IMAD.X R29, R47.reuse, 0x1, R100, P3 ;  /* 0x000000012f1d7824 */ /* 0x040fe400018e0664 */
[----:B------:R-:W5:Y:S01]  /*1360*/  LDG.E.U8 R32, desc[UR10][R32.64] ;  /* 0x0000000a20207981 */ /* 0x000f62000c1e1100 */
[C---:B------:R-:W-:Y:S02]  /*1370*/  IMAD.X R27, R47.reuse, 0x1, R104, P4 ;  /* 0x000000012f1b7824 */ /* 0x040fe400020e0668 */
[----:B------:R-:W-:Y:S01]  /*1380*/  IMAD.X R25, R47, 0x1, R108, P2 ;  /* 0x000000012f197824 */ /* 0x000fe200010e066c */
[----:B------:R-:W5:Y:S04]  /*1390*/  LDG.E.U8 R37, desc[UR10][R30.64] ;  /* 0x0000000a1e257981 */ /* 0x000f68000c1e1100 */
[----:B------:R-:W5:Y:S04]  /*13a0*/  LDG.E.U8 R47, desc[UR10][R28.64] ;  /* 0x0000000a1c2f7981 */ /* 0x000f68000c1e1100 */
[----:B------:R-:W5:Y:S04]  /*13b0*/  LDG.E.U8 R53, desc[UR10][R26.64] ;  /* 0x0000000a1a357981 */ /* 0x000f68000c1e1100 */
[----:B------:R-:W5:Y:S01]  /*13c0*/  LDG.E.U8 R55, desc[UR10][R24.64] ;  /* 0x0000000a18377981 */ /* 0x000f62000c1e1100 */
[----:B0-----:R-:W-:Y:S01]  /*13d0*/  LOP3.LUT R35, R0, 0x7f, RZ, 0xc0, !PT ;  /* 0x0000007f00237812 */ /* 0x001fe200078ec0ff */
[----:B------:R-:W-:Y:S01]  /*13e0*/  USHF.R.S32.HI UR8, URZ, 0x1f, UR4 ;  /* 0x0000001f3f087899 */ /* 0x000fe20008011404 */
[----:B------:R-:W-:Y:S01]  /*13f0*/  LOP3.LUT R153, R4, 0x8, RZ, 0xfc, !PT ;  /* 0x0000000804997812 */ /* 0x000fe200078efcff */
[----:B------:R-:W-:Y:S06]  /*1400*/  BAR.SYNC.DEFER_BLOCKING 0x0 ;  /* 0x0000000000007b1d */ /* 0x000fec0000010000 */
[----:B--2---:R-:W-:Y:S04]  /*1410*/  STS.U8 [R35+UR6+0x800], R38 ;  /* 0x0008002623007988 */ /* 0x004fe80008000006 */
[----:B----4-:R-:W-:Y:S04]  /*1420*/  STS.U8 [R35+UR6+0x900], R40 ;  /* 0x0009002823007988 */ /* 0x010fe80008000006 */
[----:B---3--:R-:W-:Y:S04]  /*1430*/  STS.U8 [R35+UR6+0xa00], R42 ;  /* 0x000a002a23007988 */ /* 0x008fe80008000006 */
[----:B-----5:R-:W-:Y:S04]  /*1440*/  STS.U8 [R35+UR6+0xb00], R44 ;  /* 0x000b002c23007988 */ /* 0x020fe80008000006 */
[----:B------:R-:W-:Y:S04]  /*1450*/  STS.U8 [R35+UR6+0xc00], R46 ;  /* 0x000c002e23007988 */ /* 0x000fe80008000006 */
        /* <DEDUP_REMOVED lines=10> */
[----:B------:R-:W-:Y:S01]  /*1500*/  STS.U8 [R148+UR6+0xf80], R55 ;  /* 0x000f803794007988 */ /* 0x000fe20008000006 */
[----:B------:R-:W-:Y:S06]  /*1510*/  BAR.SYNC.DEFER_BLOCKING 0x0 ;  /* 0x0000000000007b1d */ /* 0x000fec0000010000 */
[----:B------:R-:W0:Y:S04]  /*1520*/  LDSM.16.M88.4 R56, [R147+0x800] ;  /* 0x000800009338783b */ /* 0x000e280000000200 */
[----:B------:R-:W1:Y:S04]  /*1530*/  LDSM.16.MT88.4 R28, [R146] ;  /* 0x00000000921c783b */ /* 0x000e680000004200 */
[----:B------:R-:W2:Y:S04]  /*1540*/  LDSM.16.MT88.4 R84, [R146+0x400] ;  /* 0x000400009254783b */ /* 0x000ea80000004200 */
[----:B------:R-:W3:Y:S04]  /*1550*/  LDSM.16.M88.4 R24, [R147+0xa00] ;  /* 0x000a00009318783b */ /* 0x000ee80000000200 */
[----:B------:R-:W4:Y:S01]  /*1560*/  LDSM.16.M88.4 R32, [R147+0xc00] ;  /* 0x000c00009320783b */ /* 0x000f220000000200 */
[----:B0-----:R-:W-:-:S02]  /*1570*/  F2FP.F16.E4M3.UNPACK_B R44, R58 ;  /* 0x0000003aff2c723e */ /* 0x001fc400020006ff */
[----:B------:R-:W-:Y:S01]  /*1580*/  F2FP.F16.E4M3.UNPACK_B R45, R59 ;  /* 0x0000003bff2d723e */ /* 0x000fe200020006ff */
[----:B-1----:R-:W-:Y:S01]  /*1590*/  IMAD.MOV.U32 R40, RZ, RZ, R28 ;  /* 0x000000ffff287224 */ /* 0x002fe200078e001c */
[-C--:B------:R-:W-:Y:S01]  /*15a0*/  F2FP.F16.E4M3.UNPACK_B R72, R56.reuse ;  /* 0x00000038ff48723e */ /* 0x080fe200020006ff */
[----:B------:R-:W-:Y:S01]  /*15b0*/  IMAD.MOV.U32 R41, RZ, RZ, R30 ;  /* 0x000000ffff297224 */ /* 0x000fe200078e001e */
[-C--:B------:R-:W-:Y:S01]  /*15c0*/  F2FP.F16.E4M3.UNPACK_B R73, R57.reuse ;  /* 0x00000039ff49723e */ /* 0x080fe200020006ff */
[----:B--2---:R-:W-:Y:S01]  /*15d0*/  IMAD.MOV.U32 R42, RZ, RZ, R84 ;  /* 0x000000ffff2a7224 */ /* 0x004fe200078e0054 */
[----:B------:R-:W-:Y:S01]  /*15e0*/  F2FP.F16.E4M3.UNPACK_B R56, R56.H1 ;  /* 0x00000038ff38723e */ /* 0x000fe200030006ff */
[----:B------:R-:W-:Y:S01]  /*15f0*/  IMAD.MOV.U32 R43, RZ, RZ, R86 ;  /* 0x000000ffff2b7224 */ /* 0x000fe200078e0056 */
[----:B------:R-:W-:Y:S01]  /*1600*/  F2FP.F16.E4M3.UNPACK_B R57, R57.H1 ;  /* 0x00000039ff39723e */ /* 0x000fe200030006ff */
[----:B------:R-:W-:Y:S01]  /*1610*/  IMAD.MOV.U32 R36, RZ, RZ, R28 ;  /* 0x000000ffff247224 */ /* 0x000fe200078e001c */
[----:B---3--:R-:W-:Y:S01]  /*1620*/  F2FP.F16.E4M3.UNPACK_B R52, R24 ;  /* 0x00000018ff34723e */ /* 0x008fe200020006ff */
[----:B------:R-:W-:Y:S01]  /*1630*/  IMAD.MOV.U32 R37, RZ, RZ, R30 ;  /* 0x000000ffff257224 */ /* 0x000fe200078e001e */
[----:B------:R-:W-:Y:S01]  /*1640*/  F2FP.F16.E4M3.UNPACK_B R53, R25 ;  /* 0x00000019ff35723e */ /* 0x000fe200020006ff */
[----:B------:R-:W-:Y:S01]  /*1650*/  IMAD.MOV.U32 R38, RZ, RZ, R84 ;  /* 0x000000ffff267224 */ /* 0x000fe200078e0054 */
[----:B------:R-:W-:Y:S01]  /*1660*/  HMMA.16816.F32 R40, R40, R44, RZ ;  /* 0x0000002c2828723c */ /* 0x000fe200000018ff */
[----:B------:R-:W0:Y:S01]  /*1670*/  LDSM.16.M88.4 R44, [R147+0xe00] ;  /* 0x000e0000932c783b */ /* 0x000e220000000200 */
[----:B------:R-:W-:Y:S01]  /*1680*/  IMAD.MOV.U32 R39, RZ, RZ, R86 ;  /* 0x000000ffff277224 */ /* 0x000fe200078e0056 */
[----:B----4-:R-:W-:Y:S01]  /*1690*/  F2FP.F16.E4M3.UNPACK_B R88, R32 ;  /* 0x00000020ff58723e */ /* 0x010fe200020006ff */
[----:B------:R-:W-:Y:S01]  /*16a0*/  IMAD.MOV.U32 R54, RZ, RZ, R84 ;  /* 0x000000ffff367224 */ /* 0x000fe200078e0054 */
[----:B------:R-:W-:Y:S01]  /*16b0*/  F2FP.F16.E4M3.UNPACK_B R89, R33 ;  /* 0x00000021ff59723e */ /* 0x000fe200020006ff */
[----:B------:R-:W-:Y:S01]  /*16c0*/  IMAD.MOV.U32 R55, RZ, RZ, R86 ;  /* 0x000000ffff377224 */ /* 0x000fe200078e0056 */
[----:B------:R-:W-:Y:S01]  /*16d0*/  F2FP.F16.E4M3.UNPACK_B R80, R26 ;  /* 0x0000001aff50723e */ /* 0x000fe200020006ff */
[----:B------:R-:W-:Y:S01]  /*16e0*/  IMAD.MOV.U32 R76, RZ, RZ, R28 ;  /* 0x000000ffff4c7224 */ /* 0x000fe200078e001c */
[C---:B------:R-:W-:Y:S01]  /*16f0*/  HMMA.16816.F32 R72, R36.reuse, R72, RZ ;  /* 0x000000482448723c */ /* 0x040fe200000018ff */
[----:B------:R-:W-:Y:S01]  /*1700*/  F2FP.F16.E4M3.UNPACK_B R81, R27 ;  /* 0x0000001bff51723e */ /* 0x000fe200020006ff */
[----:B------:R-:W-:Y:S01]  /*1710*/  IMAD.MOV.U32 R77, RZ, RZ, R30 ;  /* 0x000000ffff4d7224 */ /* 0x000fe200078e001e */
[----:B------:R-:W-:Y:S01]  /*1720*/  F2FP.F16.E4M3.UNPACK_B R92, R34 ;  /* 0x00000022ff5c723e */ /* 0x000fe200020006ff */
[----:B------:R-:W-:Y:S01]  /*1730*/  IMAD.MOV.U32 R78, RZ, RZ, R84 ;  /* 0x000000ffff4e7224 */ /* 0x000fe200078e0054 */
[----:B------:R-:W-:Y:S01]  /*1740*/  F2FP.F16.E4M3.UNPACK_B R93, R35 ;  /* 0x00000023ff5d723e */ /* 0x000fe200020006ff */
[----:B------:R-:W-:Y:S01]  /*1750*/  HMMA.16816.F32 R36, R36, R52, RZ ;  /* 0x000000342424723c */ /* 0x000fe200000018ff */
[----:B------:R-:W-:Y:S01]  /*1760*/  IMAD.MOV.U32 R79, RZ, RZ, R86 ;  /* 0x000000ffff4f7224 */ /* 0x000fe200078e0056 */
[----:B------:R-:W-:Y:S01]  /*1770*/  F2FP.F16.E4M3.UNPACK_B R24, R24.H1 ;  /* 0x00000018ff18723e */ /* 0x000fe200030006ff */
[----:B------:R-:W-:Y:S01]  /*1780*/  IMAD.MOV.U32 R90, RZ, RZ, R85 ;  /* 0x000000ffff5a7224 */ /* 0x000fe200078e0055 */
[----:B------:R-:W-:Y:S01]  /*1790*/  F2FP.F16.E4M3.UNPACK_B R25, R25.H1 ;  /* 0x00000019ff19723e */ /* 0x000fe200030006ff */
[----:B------:R-:W-:Y:S01]  /*17a0*/  IMAD.MOV.U32 R91, RZ, RZ, R87 ;  /* 0x000000ffff5b7224 */ /* 0x000fe200078e0057 */
[----:B------:R-:W-:Y:S01]  /*17b0*/  F2FP.F16.E4M3.UNPACK_B R32, R32.H1 ;  /* 0x00000020ff20723e */ /* 0x000fe200030006ff */
[----:B------:R-:W-:Y:S01]  /*17c0*/  IMAD.MOV.U32 R52, RZ, RZ, R28 ;  /* 0x000000ffff347224 */ /* 0x000fe200078e001c */
[----:B------:R-:W-:Y:S01]  /*17d0*/  HMMA.16816.F32 R80, R76, R80, RZ ;  /* 0x000000504c50723c */ /* 0x000fe200000018ff */
[----:B------:R-:W-:Y:S01]  /*17e0*/  IMAD.MOV.U32 R53, RZ, RZ, R30 ;  /* 0x000000ffff357224 */ /* 0x000fe200078e001e */
[----:B------:R-:W-:-:S04]  /*17f0*/  F2FP.F16.E4M3.UNPACK_B R33, R33.H1 ;  /* 0x00000021ff21723e */ /* 0x000fc800030006ff */
[----:B------:R-:W-:Y:S06]  /*1800*/  HMMA.16816.F32 R76, R76, R92, RZ ;  /* 0x0000005c4c4c723c */ /* 0x000fec00000018ff */
[----:B------:R-:W-:Y:S01]  /*1810*/  HMMA.16816.F32 R52, R52, R88, RZ ;  /* 0x000000583434723c */ /* 0x000fe200000018ff */
[----:B------:R-:W-:Y:S01]  /*1820*/  F2FP.F16.E4M3.UNPACK_B R92, R58.H1 ;  /* 0x0000003aff5c723e */ /* 0x000fe200030006ff */
[----:B------:R-:W-:Y:S01]  /*1830*/  IMAD.MOV.U32 R58, RZ, RZ, R84 ;  /* 0x000000ffff3a7224 */ /* 0x000fe200078e0054 */
[----:B------:R-:W-:Y:S01]  /*1840*/  F2FP.F16.E4M3.UNPACK_B R93, R59.H1 ;  /* 0x0000003bff5d723e */ /* 0x000fe200030006ff */
[----:B------:R-:W-:Y:S01]  /*1850*/  IMAD.MOV.U32 R59, RZ, RZ, R86 ;  /* 0x000000ffff3b7224 */ /* 0x000fe200078e0056 */
[----:B0-----:R-:W-:-:S02]  /*1860*/  F2FP.F16.E4M3.UNPACK_B R94, R44 ;  /* 0x0000002cff5e723e */ /* 0x001fc400020006ff */
[----:B------:R-:W-:Y:S01]  /*1870*/  IMAD.MOV.U32 R88, RZ, RZ, R29 ;  /* 0x000000ffff587224 */ /* 0x000fe200078e001d */
[----:B------:R-:W-:Y:S01]  /*1880*/  F2FP.F16.E4M3.UNPACK_B R95, R45 ;  /* 0x0000002dff5f723e */ /* 0x000fe200020006ff */
[----:B------:R-:W-:Y:S01]  /*1890*/  IMAD.MOV.U32 R89, RZ, RZ, R31 ;  /* 0x000000ffff597224 */ /* 0x000fe200078e001f */
[-C--:B------:R-:W-:Y:S02]  /*18a0*/  F2FP.F16.E4M3.UNPACK_B R114, R46.reuse ;  /* 0x0000002eff72723e */ /* 0x080fe400020006ff */
[-C--:B------:R-:W-:Y:S02]  /*18b0*/  F2FP.F16.E4M3.UNPACK_B R115, R47.reuse ;  /* 0x0000002fff73723e */ /* 0x080fe400020006ff */
[----:B------:R-:W-:Y:S02]  /*18c0*/  F2FP.F16.E4M3.UNPACK_B R46, R46.H1 ;  /* 0x0000002eff2e723e */ /* 0x000fe400030006ff */
[----:B------:R-:W-:Y:S01]  /*18d0*/  HMMA.16816.F32 R72, R88, R56, R72 ;  /* 0x000000385848723c */ /* 0x000fe20000001848 */
[----:B------:R-:W-:-:S02]  /*18e0*/  F2FP.F16.E4M3.UNPACK_B R47, R47.H1 ;  /* 0x0000002fff2f723e */ /* 0x000fc400030006ff */
[----:B------:R-:W-:Y:S02]  /*18f0*/  F2FP.F16.E4M3.UNPACK_B R44, R44.H1 ;  /* 0x0000002cff2c723e */ /* 0x000fe400030006ff */
[----:B------:R-:W-:Y:S01]  /*1900*/  F2FP.F16.E4M3.UNPACK_B R45, R45.H1 ;  /* 0x0000002dff2d723e */ /* 0x000fe200030006ff */
[----:B------:R-:W-:Y:S01]  /*1910*/  HMMA.16816.F32 R40, R88, R92, R40 ;  /* 0x0000005c5828723c */ /* 0x000fe20000001828 */
[----:B------:R-:W-:Y:S02]  /*1920*/  IMAD.MOV.U32 R56, RZ, RZ, R28 ;  /* 0x000000ffff387224 */ /* 0x000fe400078e001c */
[----:B------:R-:W-:-:S03]  /*1930*/  IMAD.MOV.U32 R57, RZ, RZ, R30 ;  /* 0x000000ffff397224 */ /* 0x000fc600078e001e */
[----:B------:R-:W-:Y:S01]  /*1940*/  HMMA.16816.F32 R36, R88, R24, R36 ;  /* 0x000000185824723c */ /* 0x000fe20000001824 */
[----:B------:R-:W-:Y:S01]  /*1950*/  IMAD.MOV.U32 R92, RZ, RZ, R28 ;  /* 0x000000ffff5c7224 */ /* 0x000fe200078e001c */
[----:B------:R-:W-:Y:S01]  /*1960*/  LOP3.LUT R28, R0, 0x3, RZ, 0xc0, !PT ;  /* 0x00000003001c7812 */ /* 0x000fe200078ec0ff */
[----:B------:R-:W-:-:S03]  /*1970*/  IMAD.MOV.U32 R93, RZ, RZ, R30 ;  /* 0x000000ffff5d7224 */ /* 0x000fc600078e001e */
[----:B------:R-:W-:Y:S01]  /*1980*/  HMMA.16816.F32 R56, R56, R94, RZ ;  /* 0x0000005e3838723c */ /* 0x000fe200000018ff */
[----:B------:R-:W-:Y:S01]  /*1990*/  IMAD.MOV.U32 R24, RZ, RZ, R29 ;  /* 0x000000ffff187224 */ /* 0x000fe200078e001d */
[----:B------:R-:W-:Y:S01]  /*19a0*/  LEA R161, R28, UR5, 0x1 ;  /* 0x000000051ca17c11 */ /* 0x000fe2000f8e08ff */
[----:B------:R-:W-:-:S03]  /*19b0*/  IMAD.MOV.U32 R25, RZ, RZ, R31 ;  /* 0x000000ffff197224 */ /* 0x000fc600078e001f */
[----:B------:R-:W-:Y:S01]  /*19c0*/  HMMA.16816.F32 R52, R88, R32, R52 ;  /* 0x000000205834723c */ /* 0x000fe20000001834 */
[----:B------:R-:W-:Y:S02]  /*19d0*/  IMAD.MOV.U32 R94, RZ, RZ, R84 ;  /* 0x000000ffff5e7224 */ /* 0x000fe400078e0054 */
[----:B------:R-:W-:Y:S01]  /*19e0*/  IMAD.MOV.U32 R95, RZ, RZ, R86 ;  /* 0x000000ffff5f7224 */ /* 0x000fe200078e0056 */
[----:B------:R-:W-:Y:S02]  /*19f0*/  IADD3 R86, P3, R117, UR4, RZ ;  /* 0x0000000475567c10 */ /* 0x000fe4000ff7e0ff */
[----:B------:R-:W-:Y:S01]  /*1a00*/  FMUL R41, R41, UR12 ;  /* 0x0000000c29297c20 */ /* 0x000fe20008400000 */
[----:B------:R-:W-:Y:S01]  /*1a10*/  IADD3 R88, P5, R113, UR4, RZ ;  /* 0x0000000471587c10 */ /* 0x000fe2000ffbe0ff */
[----:B------:R-:W-:Y:S02]  /*1a20*/  IMAD.MOV.U32 R32, RZ, RZ, R29 ;  /* 0x000000ffff207224 */ /* 0x000fe400078e001d */
[----:B------:R-:W-:Y:S01]  /*1a30*/  FMUL R43, R43, UR12 ;  /* 0x0000000c2b2b7c20 */ /* 0x000fe20008400000 */
[----:B------:R-:W-:Y:S01]  /*1a40*/  HMMA.16816.F32 R92, R92, R114, RZ ;  /* 0x000000725c5c723c */ /* 0x000fe200000018ff */
[----:B------:R-:W-:Y:S01]  /*1a50*/  IMAD.MOV.U32 R33, RZ, RZ, R31 ;  /* 0x000000ffff217224 */ /* 0x000fe200078e001f */
[----:B------:R-:W-:Y:S01]  /*1a60*/  IADD3.X R89, R112, UR8, RZ, P5, !PT ;  /* 0x0000000870597c10 */ /* 0x000fe2000affe4ff */
[----:B------:R-:W-:Y:S01]  /*1a70*/  FMUL R36, R36, UR12 ;  /* 0x0000000c24247c20 */ /* 0x000fe20008400000 */
[----:B------:R-:W-:-:S03]  /*1a80*/  FMUL R38, R38, UR12 ;  /* 0x0000000c26267c20 */ /* 0x000fc60008400000 */
[----:B------:R-:W-:Y:S01]  /*1a90*/  F2FP.F16.E4M3.UNPACK_B R114, R26.H1 ;  /* 0x0000001aff72723e */ /* 0x000fe200030006ff */
[----:B------:R-:W-:Y:S01]  /*1aa0*/  IMAD.MOV.U32 R26, RZ, RZ, R85 ;  /* 0x000000ffff1a7224 */ /* 0x000fe200078e0055 */
[----:B------:R-:W-:Y:S01]  /*1ab0*/  F2FP.F16.E4M3.UNPACK_B R115, R27.H1 ;  /* 0x0000001bff73723e */ /* 0x000fe200030006ff */
[----:B------:R-:W-:Y:S01]  /*1ac0*/  IMAD.MOV.U32 R27, RZ, RZ, R87 ;  /* 0x000000ffff1b7224 */ /* 0x000fe200078e0057 */
[----:B------:R-:W2:Y:S06]  /*1ad0*/  LDG.E.U8 R89, desc[UR10][R88.64] ;  /* 0x0000000a58597981 */ /* 0x000eac000c1e1100 */
[----:B------:R-:W-:Y:S07]  /*1ae0*/  HMMA.16816.F32 R80, R24, R114, R80 ;  /* 0x000000721850723c */ /* 0x000fee0000001850 */
[----:B------:R-:W-:Y:S01]  /*1af0*/  F2FP.F16.E4M3.UNPACK_B R114, R34.H1 ;  /* 0x00000022ff72723e */ /* 0x000fe200030006ff */
[----:B------:R-:W-:Y:S01]  /*1b00*/  IMAD.MOV.U32 R34, RZ, RZ, R85 ;  /* 0x000000ffff227224 */ /* 0x000fe200078e0055 */
[----:B------:R-:W-:Y:S01]  /*1b10*/  F2FP.F16.E4M3.UNPACK_B R115, R35.H1 ;  /* 0x00000023ff73723e */ /* 0x000fe200030006ff */
[----:B------:R-:W-:Y:S01]  /*1b20*/  IMAD.MOV.U32 R35, RZ, RZ, R87 ;  /* 0x000000ffff237224 */ /* 0x000fe200078e0057 */
[----:B------:R-:W-:-:S05]  /*1b30*/  IADD3.X R87, R116, UR8, RZ, P3, !PT ;  /* 0x0000000874577c10 */ /* 0x000fca0009ffe4ff */
[----:B------:R-:W-:Y:S01]  /*1b40*/  HMMA.16816.F32 R76, R24, R114, R76 ;  /* 0x00000072184c723c */ /* 0x000fe2000000184c */
[----:B------:R-:W3:Y:S05]  /*1b50*/  LDG.E.U8 R86, desc[UR10][R86.64] ;  /* 0x0000000a56567981 */ /* 0x000eea000c1e1100 */
[----:B------:R-:W-:Y:S01]  /*1b60*/  HMMA.16816.F32 R56, R32, R44, R56 ;  /* 0x0000002c2038723c */ /* 0x000fe20000001838 */
[----:B------:R-:W-:Y:S01]  /*1b70*/  LEA R24, R28, UR5, 0x1 ;  /* 0x000000051c187c11 */ /* 0x000fe2000f8e08ff */
[----:B------:R-:W-:Y:S02]  /*1b80*/  VIADD R28, R161, 0x9 ;  /* 0x00000009a11c7836 */ /* 0x000fe40000000000 */
[----:B------:R-:W-:-:S02]  /*1b90*/  FMUL R83, R83, UR12 ;  /* 0x0000000c53537c20 */ /* 0x000fc40008400000 */
[----:B------:R-:W-:Y:S01]  /*1ba0*/  VIADD R30, R24, 0x19 ;  /* 0x00000019181e7836 */ /* 0x000fe20000000000 */
[----:B------:R-:W-:Y:S01]  /*1bb0*/  IADD3 R44, P3, R123, UR4, RZ ;  /* 0x000000047b2c7c10 */ /* 0x000fe2000ff7e0ff */
[----:B------:R-:W-:-:S03]  /*1bc0*/  IMAD.MOV.U32 R24, RZ, RZ, R29 ;  /* 0x000000ffff187224 */ /* 0x000fc600078e001d */
[-C--:B------:R-:W-:Y:S02]  /*1bd0*/  ISETP.GE.AND P2, PT, R4, R30.reuse, PT ;  /* 0x0000001e0400720c */ /* 0x080fe40003f46270 */
[----:B------:R-:W-:Y:S02]  /*1be0*/  ISETP.GE.AND P6, PT, R153, R30, PT ;  /* 0x0000001e9900720c */ /* 0x000fe40003fc6270 */
[----:B------:R-:W-:Y:S01]  /*1bf0*/  HMMA.16816.F32 R24, R24, R46, R92 ;  /* 0x0000002e1818723c */ /* 0x000fe2000000185c */
[----:B------:R-:W-:Y:S02]  /*1c00*/  IADD3 R30, P4, R111, UR4, RZ ;  /* 0x000000046f1e7c10 */ /* 0x000fe4000ff9e0ff */
[----:B------:R-:W-:Y:S02]  /*1c10*/  IADD3.X R45, R122, UR8, RZ, P3, !PT ;  /* 0x000000087a2d7c10 */ /* 0x000fe40009ffe4ff */
[----:B------:R-:W-:Y:S02]  /*1c20*/  IADD3.X R31, R110, UR8, RZ, P4, !PT ;  /* 0x000000086e1f7c10 */ /* 0x000fe4000a7fe4ff */
[----:B------:R-:W-:-:S02]  /*1c30*/  IADD3 R46, P5, R121, UR4, RZ ;  /* 0x00000004792e7c10 */ /* 0x000fc4000ffbe0ff */
[----:B------:R-:W-:Y:S01]  /*1c40*/  IADD3 R84, P4, R119, UR4, RZ ;  /* 0x0000000477547c10 */ /* 0x000fe2000ff9e0ff */
[----:B------:R-:W4:Y:S01]  /*1c50*/  LDG.E.U8 R30, desc[UR10][R30.64] ;  /* 0x0000000a1e1e7981 */ /* 0x000f22000c1e1100 */
[----:B------:R-:W-:Y:S02]  /*1c60*/  IADD3.X R47, R120, UR8, RZ, P5, !PT ;  /* 0x00000008782f7c10 */ /* 0x000fe4000affe4ff */
[----:B------:R-:W-:Y:S01]  /*1c70*/  IADD3 R32, P5, R127, UR4, RZ ;  /* 0x000000047f207c10 */ /* 0x000fe2000ffbe0ff */
[----:B------:R-:W5:Y:S01]  /*1c80*/  LDG.E.U8 R45, desc[UR10][R44.64] ;  /* 0x0000000a2c2d7981 */ /* 0x000f62000c1e1100 */
[----:B------:R-:W-:Y:S02]  /*1c90*/  IADD3.X R85, R118, UR8, RZ, P4, !PT ;  /* 0x0000000876557c10 */ /* 0x000fe4000a7fe4ff */
[----:B------:R-:W-:Y:S01]  /*1ca0*/  IADD3.X R33, R126, UR8, RZ, P5, !PT ;  /* 0x000000087e217c10 */ /* 0x000fe2000affe4ff */
[----:B------:R-:W2:Y:S01]  /*1cb0*/  LDG.E.U8 R46, desc[UR10][R46.64] ;  /* 0x0000000a2e2e7981 */ /* 0x000ea2000c1e1100 */
[----:B------:R-:W-:-:S02]  /*1cc0*/  IADD3 R154, P5, R133, UR4, RZ ;  /* 0x00000004859a7c10 */ /* 0x000fc4000ffbe0ff */
[----:B------:R-:W-:Y:S01]  /*1cd0*/  IADD3 R34, P4, R125, UR4, RZ ;  /* 0x000000047d227c10 */ /* 0x000fe2000ff9e0ff */
[----:B------:R-:W3:Y:S01]  /*1ce0*/  LDG.E.U8 R84, desc[UR10][R84.64] ;  /* 0x0000000a54547981 */ /* 0x000ee2000c1e1100 */
[----:B------:R-:W-:Y:S02]  /*1cf0*/  IADD3.X R155, R132, UR8, RZ, P5, !PT ;  /* 0x00000008849b7c10 */ /* 0x000fe4000affe4ff */
[----:B------:R-:W-:Y:S01]  /*1d00*/  IADD3 R114, P5, R135, UR4, RZ ;  /* 0x0000000487727c10 */ /* 0x000fe2000ffbe0ff */
[----:B------:R-:W3:Y:S01]  /*1d10*/  LDG.E.U8 R32, desc[UR10][R32.64] ;  /* 0x0000000a20207981 */ /* 0x000ee2000c1e1100 */
[----:B------:R-:W-:Y:S02]  /*1d20*/  IADD3.X R35, R124, UR8, RZ, P4, !PT ;  /* 0x000000087c237c10 */ /* 0x000fe4000a7fe4ff */
[----:B------:R-:W-:Y:S01]  /*1d30*/  IADD3.X R115, R134, UR8, RZ, P5, !PT ;  /* 0x0000000886737c10 */ /* 0x000fe2000affe4ff */
[----:B------:R-:W3:Y:S01]  /*1d40*/  LDG.E.U8 R154, desc[UR10][R154.64] ;  /* 0x0000000a9a9a7981 */ /* 0x000ee2000c1e1100 */
[----:B------:R-:W-:-:S02]  /*1d50*/  IADD3 R94, P5, R137, UR4, RZ ;  /* 0x00000004895e7c10 */ /* 0x000fc4000ffbe0ff */
[----:B------:R-:W-:Y:S01]  /*1d60*/  IADD3 R158, P3, R129, UR4, RZ ;  /* 0x00000004819e7c10 */ /* 0x000fe2000ff7e0ff */
[----:B------:R0:W3:Y:S01]  /*1d70*/  LDG.E.U8 R34, desc[UR10][R34.64] ;  /* 0x0000000a22227981 */ /* 0x0000e2000c1e1100 */
[----:B------:R-:W-:Y:S02]  /*1d80*/  IADD3.X R95, R136, UR8, RZ, P5, !PT ;  /* 0x00000008885f7c10 */ /* 0x000fe4000affe4ff */
[----:B------:R-:W-:Y:S01]  /*1d90*/  IADD3 R92, P5, R139, UR4, RZ ;  /* 0x000000048b5c7c10 */ /* 0x000fe2000ffbe0ff */
[----:B------:R-:W3:Y:S01]  /*1da0*/  LDG.E.U8 R115, desc[UR10][R114.64] ;  /* 0x0000000a72737981 */ /* 0x000ee2000c1e1100 */
[----:B------:R-:W-:Y:S02]  /*1db0*/  IADD3 R156, P4, R131, UR4, RZ ;  /* 0x00000004839c7c10 */ /* 0x000fe4000ff9e0ff */
[----:B------:R-:W-:Y:S01]  /*1dc0*/  IADD3.X R93, R138, UR8, RZ, P5, !PT ;  /* 0x000000088a5d7c10 */ /* 0x000fe2000affe4ff */
[----:B------:R-:W5:Y:S01]  /*1dd0*/  LDG.E.U8 R94, desc[UR10][R94.64] ;  /* 0x0000000a5e5e7981 */ /* 0x000f62000c1e1100 */
[----:B------:R-:W-:-:S02]  /*1de0*/  IADD3 R90, P5, R141, UR4, RZ ;  /* 0x000000048d5a7c10 */ /* 0x000fc4000ffbe0ff */
[----:B------:R-:W-:Y:S01]  /*1df0*/  IADD3.X R159, R128, UR8, RZ, P3, !PT ;  /* 0x00000008809f7c10 */ /* 0x000fe20009ffe4ff */
[----:B------:R-:W3:Y:S01]  /*1e00*/  LDG.E.U8 R31, desc[UR10][R92.64] ;  /* 0x0000000a5c1f7981 */ /* 0x000ee2000c1e1100 */
[----:B------:R-:W-:Y:S02]  /*1e10*/  IADD3.X R157, R130, UR8, RZ, P4, !PT ;  /* 0x00000008829d7c10 */ /* 0x000fe4000a7fe4ff */
[-C--:B------:R-:W-:Y:S01]  /*1e20*/  ISETP.GE.AND P3, PT, R4, R28.reuse, PT ;  /* 0x0000001c0400720c */ /* 0x080fe20003f66270 */
[----:B------:R-:W5:Y:S01]  /*1e30*/  LDG.E.U8 R158, desc[UR10][R158.64] ;  /* 0x0000000a9e9e7981 */ /* 0x000f62000c1e1100 */
[----:B------:R-:W-:Y:S01]  /*1e40*/  ISETP.GE.AND P4, PT, R153, R28, PT ;  /* 0x0000001c9900720c */ /* 0x000fe20003f86270 */
[----:B------:R-:W-:Y:S01]  /*1e50*/  VIADD R28, R161, 0x10 ;  /* 0x00000010a11c7836 */ /* 0x000fe20000000000 */
[----:B------:R-:W-:Y:S01]  /*1e60*/  IADD3.X R91, R140, UR8, RZ, P5, !PT ;  /* 0x000000088c5b7c10 */ /* 0x000fe2000affe4ff */
[----:B------:R-:W3:Y:S01]  /*1e70*/  LDG.E.U8 R157, desc[UR10][R156.64] ;  /* 0x0000000a9c9d7981 */ /* 0x000ee2000c1e1100 */
[----:B------:R-:W-:-:S02]  /*1e80*/  IADD3 RZ, P5, R143, UR4, RZ ;  /* 0x000000048fff7c10 */ /* 0x000fc4000ffbe0ff */
[----:B------:R-:W-:Y:S02]  /*1e90*/  FSEL R160, R83, -INF , P6 ;  /* 0xff80000053a07808 */ /* 0x000fe40003000000 */
[----:B------:R-:W-:Y:S01]  /*1ea0*/  IADD3.X R29, R142, UR8, RZ, P5, !PT ;  /* 0x000000088e1d7c10 */ /* 0x000fe2000affe4ff */
[----:B------:R1:W3:Y:S01]  /*1eb0*/  LDG.E.U8 R91, desc[UR10][R90.64] ;  /* 0x0000000a5a5b7981 */ /* 0x0002e2000c1e1100 */
[-C--:B------:R-:W-:Y:S02]  /*1ec0*/  ISETP.GE.AND P5, PT, R4, R28.reuse, PT ;  /* 0x0000001c0400720c */ /* 0x080fe40003fa6270 */
[----:B------:R-:W-:Y:S01]  /*1ed0*/  ISETP.GE.AND P6, PT, R153, R28, PT ;  /* 0x0000001c9900720c */ /* 0x000fe20003fc6270 */
[----:B------:R-:W-:Y:S01]  /*1ee0*/  VIADD R28, R161, 0x11 ;  /* 0x00000011a11c7836 */ /* 0x000fe20000000000 */
[----:B------:R-:W-:Y:S02]  /*1ef0*/  FSEL R41, R41, -INF , P3 ;  /* 0xff80000029297808 */ /* 0x000fe40001800000 */
[----:B------:R-:W-:-:S02]  /*1f00*/  FSEL R162, R43, -INF , P4 ;  /* 0xff8000002ba27808 */ /* 0x000fc40002000000 */
[-C--:B------:R-:W-:Y:S02]  /*1f10*/  ISETP.GE.AND P3, PT, R4, R28.reuse, PT ;  /* 0x0000001c0400720c */ /* 0x080fe40003f66270 */
[----:B------:R-:W-:Y:S01]  /*1f20*/  ISETP.GE.AND P4, PT, R153, R28, PT ;  /* 0x0000001c9900720c */ /* 0x000fe20003f86270 */
[----:B------:R-:W-:Y:S01]  /*1f30*/  VIADD R28, R161, 0x18 ;  /* 0x00000018a11c7836 */ /* 0x000fe20000000000 */
[----:B------:R-:W-:Y:S02]  /*1f40*/  FSEL R43, R36, -INF , P5 ;  /* 0xff800000242b7808 */ /* 0x000fe40002800000 */
[----:B------:R-:W-:Y:S02]  /*1f50*/  FSEL R36, R38, -INF , P6 ;  /* 0xff80000026247808 */ /* 0x000fe40003000000 */
[-C--:B------:R-:W-:Y:S02]  /*1f60*/  ISETP.GE.AND P5, PT, R4, R28.reuse, PT ;  /* 0x0000001c0400720c */ /* 0x080fe40003fa6270 */
[----:B------:R-:W-:Y:S01]  /*1f70*/  ISETP.GE.AND P6, PT, R153, R28, PT ;  /* 0x0000001c9900720c */ /* 0x000fe20003fc6270 */
[----:B------:R-:W-:-:S05]  /*1f80*/  VIADD R28, R143, UR4 ;  /* 0x000000048f1c7c36 */ /* 0x000fca0008000000 */
[----:B------:R1:W3:Y:S01]  /*1f90*/  LDG.E.U8 R29, desc[UR10][R28.64] ;  /* 0x0000000a1c1d7981 */ /* 0x0002e2000c1e1100 */
[----:B------:R-:W-:Y:S01]  /*1fa0*/  FMUL R39, R39, UR12 ;  /* 0x0000000c27277c20 */ /* 0x000fe20008400000 */
[----:B------:R-:W-:Y:S01]  /*1fb0*/  LOP3.LUT R83, R161, 0x21, RZ, 0xfc, !PT ;  /* 0x00000021a1537812 */ /* 0x000fe200078efcff */
[----:B0-----:R-:W-:Y:S01]  /*1fc0*/  FMUL R35, R82, UR12 ;  /* 0x0000000c52237c20 */ /* 0x001fe20008400000 */
[----:B------:R-:W-:Y:S02]  /*1fd0*/  FMUL R55, R55, UR12 ;  /* 0x0000000c37377c20 */ /* 0x000fe40008400000 */
[----:B------:R-:W-:Y:S02]  /*1fe0*/  FSEL R82, R39, -INF , P4 ;  /* 0xff80000027527808 */ /* 0x000fe40002000000 */
[----:B------:R-:W-:Y:S01]  /*1ff0*/  ISETP.GE.AND P4, PT, R153, R83, PT ;  /* 0x000000539900720c */ /* 0x000fe20003f86270 */
[----:B------:R-:W-:Y:S01]  /*2000*/  FMUL R88, R74, UR12 ;  /* 0x0000000c4a587c20 */ /* 0x000fe20008400000 */
[----:B------:R-:W-:-:S02]  /*2010*/  LOP3.LUT R33, R161, 0x28, RZ, 0xfc, !PT ;  /* 0x00000028a1217812 */ /* 0x000fc400078efcff */
[----:B------:R-:W-:Y:S02]  /*2020*/  FSEL R74, R55, -INF , P4 ;  /* 0xff800000374a7808 */ /* 0x000fe40002000000 */
[----:B------:R-:W-:Y:S01]  /*2030*/  ISETP.GE.AND P4, PT, R153, R161, PT ;  /* 0x000000a19900720c */ /* 0x000fe20003f86270 */
[----:B------:R-:W-:Y:S01]  /*2040*/  FMUL R44, R78, UR12 ;  /* 0x0000000c4e2c7c20 */ /* 0x000fe20008400000 */
[----:B------:R-:W-:Y:S01]  /*2050*/  FSEL R78, R35, -INF , P6 ;  /* 0xff800000234e7808 */ /* 0x000fe20003000000 */
[----:B------:R-:W-:Y:S01]  /*2060*/  FMUL R35, R75, UR12 ;  /* 0x0000000c4b237c20 */ /* 0x000fe20008400000 */
[C---:B------:R-:W-:Y:S02]  /*2070*/  ISETP.GE.AND P6, PT, R153.reuse, R33, PT ;  /* 0x000000219900720c */ /* 0x040fe40003fc6270 */
[----:B------:R-:W-:Y:S02]  /*2080*/  FSEL R88, R88, -INF , P4 ;  /* 0xff80000058587808 */ /* 0x000fe40002000000 */
[----:B------:R-:W-:Y:S01]  /*2090*/  ISETP.GT.AND P4, PT, R153, R161, PT ;  /* 0x000000a19900720c */ /* 0x000fe20003f84270 */
[----:B------:R-:W-:Y:S01]  /*20a0*/  FMUL R42, R42, UR12 ;  /* 0x0000000c2a2a7c20 */ /* 0x000fe20008400000 */
[----:B------:R-:W-:-:S02]  /*20b0*/  FSEL R44, R44, -INF , P6 ;  /* 0xff8000002c2c7808 */ /* 0x000fc40003000000 */
[----:B------:R-:W-:Y:S02]  /*20c0*/  ISETP.GE.AND P6, PT, R4, R161, PT ;  /* 0x000000a10400720c */ /* 0x000fe40003fc6270 */
[----:B------:R-:W-:Y:S02]  /*20d0*/  FSEL R35, R35, -INF , P4 ;  /* 0xff80000023237808 */ /* 0x000fe40002000000 */
[----:B-1----:R-:W-:Y:S02]  /*20e0*/  FSEL R90, R42, -INF , P6 ;  /* 0xff8000002a5a7808 */ /* 0x002fe40003000000 */
[----:B------:R-:W-:Y:S02]  /*20f0*/  FMNMX R55, R88, R35, !PT ;  /* 0x0000002358377209 */ /* 0x000fe40007800000 */
[----:B------:R-:W-:Y:S01]  /*2100*/  LOP3.LUT R47, R161, 0x29, RZ, 0xfc, !PT ;  /* 0x00000029a12f7812 */ /* 0x000fe200078efcff */
[----:B------:R-:W-:Y:S01]  /*2110*/  FMUL R79, R79, UR12 ;  /* 0x0000000c4f4f7c20 */ /* 0x000fe20008400000 */
[----:B------:R-:W-:-:S02]  /*2120*/  FMNMX R55, R90, R55, !PT ;  /* 0x000000375a377209 */ /* 0x000fc40007800000 */
[----:B------:R-:W-:Y:S02]  /*2130*/  ISETP.GE.AND P4, PT, R153, R47, PT ;  /* 0x0000002f9900720c */ /* 0x000fe40003f86270 */
[----:B------:R-:W-:Y:S01]  /*2140*/  LOP3.LUT R39, R161, 0x30, RZ, 0xfc, !PT ;  /* 0x00000030a1277812 */ /* 0x000fe200078efcff */
[----:B------:R-:W-:Y:S01]  /*2150*/  FMUL R38, R58, UR12 ;  /* 0x0000000c3a267c20 */ /* 0x000fe20008400000 */
[----:B------:R-:W-:Y:S02]  /*2160*/  FMNMX R55, R162, R55, !PT ;  /* 0x00000037a2377209 */ /* 0x000fe40007800000 */
[----:B------:R-:W-:Y:S01]  /*2170*/  FSEL R58, R79, -INF , P4 ;  /* 0xff8000004f3a7808 */ /* 0x000fe20002000000 */
[----:B------:R-:W-:Y:S01]  /*2180*/  FMUL R42, R59, UR12 ;  /* 0x0000000c3b2a7c20 */ /* 0x000fe20008400000 */
[----:B------:R-:W-:Y:S02]  /*2190*/  ISETP.GE.AND P4, PT, R153, R39, PT ;  /* 0x000000279900720c */ /* 0x000fe40003f86270 */
[----:B------:R-:W-:-:S02]  /*21a0*/  LOP3.LUT R93, R161, 0x31, RZ, 0xfc, !PT ;  /* 0x00000031a15d7812 */ /* 0x000fc400078efcff */
[----:B------:R-:W-:Y:S02]  /*21b0*/  FMNMX R59, R36, R55, !PT ;  /* 0x00000037243b7209 */ /* 0x000fe40007800000 */
[----:B------:R-:W-:Y:S02]  /*21c0*/  FSEL R38, R38, -INF , P4 ;  /* 0xff80000026267808 */ /* 0x000fe40002000000 */
[----:B------:R-:W-:Y:S02]  /*21d0*/  ISETP.GE.AND P4, PT, R153, R93, PT ;  /* 0x0000005d9900720c */ /* 0x000fe40003f86270 */
[----:B------:R-:W-:Y:S02]  /*21e0*/  LOP3.LUT R55, R161, 0x20, RZ, 0xfc, !PT ;  /* 0x00000020a1377812 */ /* 0x000fe400078efcff */
[----:B------:R-:W-:Y:S01]  /*21f0*/  FMNMX R59, R82, R59, !PT ;  /* 0x0000003b523b7209 */ /* 0x000fe20007800000 */
[----:B------:R-:W-:Y:S01]  /*2200*/  FMUL R54, R54, UR12 ;  /* 0x0000000c36367c20 */ /* 0x000fe20008400000 */
[----:B------:R-:W-:-:S02]  /*2210*/  FSEL R42, R42, -INF , P4 ;  /* 0xff8000002a2a7808 */ /* 0x000fc40002000000 */
[----:B------:R-:W-:Y:S02]  /*2220*/  ISETP.GE.AND P4, PT, R153, R55, PT ;  /* 0x000000379900720c */ /* 0x000fe40003f86270 */
[----:B------:R-:W-:Y:S02]  /*2230*/  FMNMX R59, R78, R59, !PT ;  /* 0x0000003b4e3b7209 */ /* 0x000fe40007800000 */
[----:B------:R-:W-:Y:S02]  /*2240*/  FSEL R92, R54, -INF , P4 ;  /* 0xff800000365c7808 */ /* 0x000fe40002000000 */
[----:B------:R-:W-:-:S04]  /*2250*/  FMNMX R59, R160, R59, !PT ;  /* 0x0000003ba03b7209 */ /* 0x000fc80007800000 */
[----:B------:R-:W-:Y:S01]  /*2260*/  FMNMX R59, R92, R59, !PT ;  /* 0x0000003b5c3b7209 */ /* 0x000fe20007800000 */
[----:B------:R-:W-:-:S03]  /*2270*/  FMUL R54, R72, UR12 ;  /* 0x0000000c48367c20 */ /* 0x000fc60008400000 */
[----:B------:R-:W-:Y:S02]  /*2280*/  FMNMX R59, R74, R59, !PT ;  /* 0x0000003b4a3b7209 */ /* 0x000fe40007800000 */
[----:B------:R-:W-:Y:S02]  /*2290*/  LOP3.LUT R95, R161, 0x38, RZ, 0xfc, !PT ;  /* 0x00000038a15f7812 */ /* 0x000fe400078efcff */
[----:B------:R-:W-:Y:S01]  /*22a0*/  FMNMX R59, R44, R59, !PT ;  /* 0x0000003b2c3b7209 */ /* 0x000fe20007800000 */
[----:B------:R-:W-:Y:S01]  /*22b0*/  FMUL R26, R26, UR12 ;  /* 0x0000000c1a1a7c20 */ /* 0x000fe20008400000 */
[----:B------:R-:W-:Y:S01]  /*22c0*/  ISETP.GE.AND P4, PT, R153, R95, PT ;  /* 0x0000005f9900720c */ /* 0x000fe20003f86270 */
[----:B------:R-:W-:Y:S01]  /*22d0*/  FMUL R73, R73, UR12 ;  /* 0x0000000c49497c20 */ /* 0x000fe20008400000 */
[----:B------:R-:W-:Y:S02]  /*22e0*/  FSEL R54, R54, -INF , P6 ;  /* 0xff80000036367808 */ /* 0x000fe40003000000 */
[----:B------:R-:W-:-:S02]  /*22f0*/  FMNMX R59, R58, R59, !PT ;  /* 0x0000003b3a3b7209 */ /* 0x000fc40007800000 */
[----:B------:R-:W-:Y:S02]  /*2300*/  ISETP.GT.AND P6, PT, R4, R161, PT ;  /* 0x000000a10400720c */ /* 0x000fe40003fc4270 */
[----:B------:R-:W-:Y:S02]  /*2310*/  LOP3.LUT R72, R161, 0x39, RZ, 0xfc, !PT ;  /* 0x00000039a1487812 */ /* 0x000fe400078efcff */
[----:B------:R-:W-:Y:S01]  /*2320*/  FSEL R28, R26, -INF , P4 ;  /* 0xff8000001a1c7808 */ /* 0x000fe20002000000 */
[----:B------:R-:W-:Y:S01]  /*2330*/  FMUL R26, R27, UR12 ;  /* 0x0000000c1b1a7c20 */ /* 0x000fe20008400000 */
[----:B------:R-:W-:Y:S01]  /*2340*/  FMNMX R59, R38, R59, !PT ;  /* 0x0000003b263b7209 */ /* 0x000fe20007800000 */
[----:B------:R-:W-:Y:S01]  /*2350*/  VIADD R161, R161, 0x8 ;  /* 0x00000008a1a17836 */ /* 0x000fe20000000000 */
[----:B------:R-:W-:Y:S02]  /*2360*/  FSEL R75, R73, -INF , P6 ;  /* 0xff800000494b7808 */ /* 0x000fe40003000000 */
[----:B------:R-:W-:-:S02]  /*2370*/  ISETP.GE.AND P6, PT, R153, R72, PT ;  /* 0x000000489900720c */ /* 0x000fc40003fc6270 */
[----:B------:R-:W-:Y:S01]  /*2380*/  FMNMX R59, R42, R59, !PT ;  /* 0x0000003b2a3b7209 */ /* 0x000fe20007800000 */
[----:B------:R-:W-:Y:S01]  /*2390*/  FMUL R27, R40, UR12 ;  /* 0x0000000c281b7c20 */ /* 0x000fe20008400000 */
[----:B------:R-:W-:Y:S02]  /*23a0*/  FSEL R26, R26, -INF , P6 ;  /* 0xff8000001a1a7808 */ /* 0x000fe40003000000 */
[----:B------:R-:W-:Y:S02]  /*23b0*/  ISETP.GE.AND P6, PT, R4, R161, PT ;  /* 0x000000a10400720c */ /* 0x000fe40003fc6270 */
[----:B------:R-:W-:Y:S02]  /*23c0*/  FMNMX R59, R28, R59, !PT ;  /* 0x0000003b1c3b7209 */ /* 0x000fe40007800000 */
[----:B------:R-:W-:Y:S02]  /*23d0*/  FSEL R27, R27, -INF , P6 ;  /* 0xff8000001b1b7808 */ /* 0x000fe40003000000 */
[----:B------:R-:W-:-:S02]  /*23e0*/  FMNMX R40, R54, R75, !PT ;  /* 0x0000004b36287209 */ /* 0x000fc40007800000 */
[----:B------:R-:W-:Y:S02]  /*23f0*/  FMNMX R59, R26, R59, !PT ;  /* 0x0000003b1a3b7209 */ /* 0x000fe40007800000 */
[----:B------:R-:W-:Y:S01]  /*2400*/  FMNMX R40, R27, R40, !PT ;  /* 0x000000281b287209 */ /* 0x000fe20007800000 */
[----:B------:R-:W-:Y:S02]  /*2410*/  FMUL R37, R37, UR12 ;  /* 0x0000000c25257c20 */ /* 0x000fe40008400000 */
[----:B------:R-:W0:Y:S01]  /*2420*/  SHFL.BFLY PT, R114, R59, 0x2, 0x1f ;  /* 0x0c401f003b727f89 */ /* 0x000e2200000e0000 */
[----:B------:R-:W-:Y:S01]  /*2430*/  FMNMX R40, R41, R40, !PT ;  /* 0x0000002829287209 */ /* 0x000fe20007800000 */
[----:B------:R-:W-:Y:S01]  /*2440*/  FMUL R80, R80, UR12 ;  /* 0x0000000c50507c20 */ /* 0x000fe20008400000 */
[----:B------:R-:W-:Y:S02]  /*2450*/  ISETP.GE.AND P4, PT, R4, R83, PT ;  /* 0x000000530400720c */ /* 0x000fe40003f86270 */
[----:B------:R-:W-:-:S02]  /*2460*/  FSEL R83, R37, -INF , P3 ;  /* 0xff80000025537808 */ /* 0x000fc40001800000 */
[----:B------:R-:W-:Y:S01]  /*2470*/  FMNMX R40, R43, R40, !PT ;  /* 0x000000282b287209 */ /* 0x000fe20007800000 */
[----:B------:R-:W-:Y:S01]  /*2480*/  FMUL R81, R81, UR12 ;  /* 0x0000000c51517c20 */ /* 0x000fe20008400000 */
[----:B------:R-:W-:Y:S02]  /*2490*/  FSEL R87, R80, -INF , P5 ;  /* 0xff80000050577808 */ /* 0x000fe40002800000 */
[----:B------:R-:W-:Y:S01]  /*24a0*/  FMNMX R40, R83, R40, !PT ;  /* 0x0000002853287209 */ /* 0x000fe20007800000 */
[----:B------:R-:W-:Y:S01]  /*24b0*/  FMUL R52, R52, UR12 ;  /* 0x0000000c34347c20 */ /* 0x000fe20008400000 */
[----:B------:R-:W-:Y:S02]  /*24c0*/  ISETP.GE.AND P3, PT, R4, R55, PT ;  /* 0x000000370400720c */ /* 0x000fe40003f66270 */
[----:B------:R-:W-:Y:S02]  /*24d0*/  FSEL R85, R81, -INF , P2 ;  /* 0xff80000051557808 */ /* 0x000fe40001000000 */
[----:B------:R-:W-:Y:S01]  /*24e0*/  FMNMX R80, R87, R40, !PT ;  /* 0x0000002857507209 */ /* 0x000fe20007800000 */
[----:B------:R-:W-:Y:S01]  /*24f0*/  FMUL R53, R53, UR12 ;  /* 0x0000000c35357c20 */ /* 0x000fe20008400000 */
[----:B------:R-:W-:-:S02]  /*2500*/  FSEL R81, R52, -INF , P3 ;  /* 0xff80000034517808 */ /* 0x000fc40001800000 */
[----:B------:R-:W-:Y:S01]  /*2510*/  FMNMX R80, R85, R80, !PT ;  /* 0x0000005055507209 */ /* 0x000fe20007800000 */
[----:B------:R-:W-:Y:S01]  /*2520*/  FMUL R55, R76, UR12 ;  /* 0x0000000c4c377c20 */ /* 0x000fe20008400000 */
[C---:B------:R-:W-:Y:S02]  /*2530*/  ISETP.GE.AND P6, PT, R4.reuse, R33, PT ;  /* 0x000000210400720c */ /* 0x040fe40003fc6270 */
[----:B------:R-:W-:Y:S02]  /*2540*/  FSEL R79, R53, -INF , P4 ;  /* 0xff800000354f7808 */ /* 0x000fe40002000000 */
[----:B------:R-:W-:Y:S02]  /*2550*/  FMNMX R80, R81, R80, !PT ;  /* 0x0000005051507209 */ /* 0x000fe40007800000 */
[----:B0-----:R-:W-:Y:S01]  /*2560*/  FMNMX R40, R59, R114, !PT ;  /* 0x000000723b287209 */ /* 0x001fe20007800000 */
[----:B------:R-:W-:Y:S01]  /*2570*/  FMUL R59, R77, UR12 ;  /* 0x0000000c4d3b7c20 */ /* 0x000fe20008400000 */
[----:B------:R-:W-:-:S02]  /*2580*/  ISETP.GE.AND P2, PT, R4, R47, PT ;  /* 0x0000002f0400720c */ /* 0x000fc40003f46270 */
[----:B------:R-:W-:Y:S02]  /*2590*/  FSEL R55, R55, -INF , P6 ;  /* 0xff80000037377808 */ /* 0x000fe40003000000 */
[----:B------:R-:W-:Y:S01]  /*25a0*/  FMNMX R80, R79, R80, !PT ;  /* 0x000000504f507209 */ /* 0x000fe20007800000 */
[----:B------:R-:W-:Y:S01]  /*25b0*/  FMUL R37, R56, UR12 ;  /* 0x0000000c38257c20 */ /* 0x000fe20008400000 */
[C---:B------:R-:W-:Y:S02]  /*25c0*/  ISETP.GE.AND P3, PT, R4.reuse, R39, PT ;  /* 0x000000270400720c */ /* 0x040fe40003f66270 */
[----:B------:R-:W-:Y:S02]  /*25d0*/  FSEL R59, R59, -INF , P2 ;  /* 0xff8000003b3b7808 */ /* 0x000fe40001000000 */
[----:B------:R-:W-:Y:S01]  /*25e0*/  FMNMX R80, R55, R80, !PT ;  /* 0x0000005037507209 */ /* 0x000fe20007800000 */
        /* <DEDUP_REMOVED lines=9> */
[----:B------:R-:W-:Y:S01]  /*2680*/  BAR.SYNC.DEFER_BLOCKING 0x0 ;  /* 0x0000000000007b1d */ /* 0x000fe20000010000 */
[----:B------:R-:W-:-:S02]  /*2690*/  ISETP.GE.AND P2, PT, R4, R72, PT ;  /* 0x000000480400720c */ /* 0x000fc40003f46270 */
[----:B------:R-:W-:Y:S02]  /*26a0*/  FSEL R53, R24, -INF , P3 ;  /* 0xff80000018357808 */ /* 0x000fe40001800000 */
[----:B------:R-:W-:Y:S02]  /*26b0*/  FMNMX R80, R39, R80, !PT ;  /* 0x0000005027507209 */ /* 0x000fe40007800000 */
[----:B------:R-:W-:Y:S01]  /*26c0*/  FSEL R33, R25, -INF , P2 ;  /* 0xff80000019217808 */ /* 0x000fe20001000000 */
[----:B------:R-:W0:Y:S01]  /*26d0*/  SHFL.BFLY PT, R47, R40, 0x1, 0x1f ;  /* 0x0c201f00282f7f89 */ /* 0x000e2200000e0000 */
[----:B------:R-:W-:-:S04]  /*26e0*/  FMNMX R80, R53, R80, !PT ;  /* 0x0000005035507209 */ /* 0x000fc80007800000 */
[----:B------:R-:W-:-:S05]  /*26f0*/  FMNMX R80, R33, R80, !PT ;  /* 0x0000005021507209 */ /* 0x000fca0007800000 */
[----:B------:R-:W1:Y:S01]  /*2700*/  SHFL.BFLY PT, R25, R80, 0x2, 0x1f ;  /* 0x0c401f0050197f89 */ /* 0x000e6200000e0000 */
[----:B0-----:R-:W-:-:S04]  /*2710*/  FMNMX R47, R40, R47, !PT ;  /* 0x0000002f282f7209 */ /* 0x001fc80007800000 */
[----:B------:R-:W-:-:S05]  /*2720*/  FMNMX R73, R47, R152, !PT ;  /* 0x000000982f497209 */ /* 0x000fca0007800000 */
[----:B------:R-:W-:Y:S01]  /*2730*/  FADD R24, R36, -R73 ;  /* 0x8000004924187221 */ /* 0x000fe20000000000 */
[----:B-1----:R-:W-:-:S05]  /*2740*/  FMNMX R36, R80, R25, !PT ;  /* 0x0000001950247209 */ /* 0x002fca0007800000 */
[----:B------:R-:W0:Y:S01]  /*2750*/  SHFL.BFLY PT, R57, R36, 0x1, 0x1f ;  /* 0x0c201f0024397f89 */ /* 0x000e2200000e0000 */
[--C-:B------:R-:W-:Y:S01]  /*2760*/  FADD R88, R88, -R73.reuse ;  /* 0x8000004958587221 */ /* 0x100fe20000000000 */
[--C-:B------:R-:W-:Y:S01]  /*2770*/  FADD R35, R35, -R73.reuse ;  /* 0x8000004923237221 */ /* 0x100fe20000000000 */
[--C-:B------:R-:W-:Y:S02]  /*2780*/  FADD R74, R74, -R73.reuse ;  /* 0x800000494a4a7221 */ /* 0x100fe40000000000 */
[----:B------:R-:W-:Y:S01]  /*2790*/  FMUL R52, R88, 1.4426950216293334961 ;  /* 0x3fb8aa3b58347820 */ /* 0x000fe20000400000 */
[----:B------:R-:W-:Y:S01]  /*27a0*/  FMUL R35, R35, 1.4426950216293334961 ;  /* 0x3fb8aa3b23237820 */ /* 0x000fe20000400000 */
[----:B------:R-:W-:Y:S01]  /*27b0*/  FADD R92, R92, -R73 ;  /* 0x800000495c5c7221 */ /* 0x000fe20000000000 */
[----:B------:R-:W-:Y:S01]  /*27c0*/  FMUL R74, R74, 1.4426950216293334961 ;  /* 0x3fb8aa3b4a4a7820 */ /* 0x000fe20000400000 */
[----:B0-----:R-:W-:-:S04]  /*27d0*/  FMNMX R72, R36, R57, !PT ;  /* 0x0000003924487209 */ /* 0x001fc80007800000 */
[----:B------:R-:W-:-:S05]  /*27e0*/  FMNMX R72, R72, R151, !PT ;  /* 0x0000009748487209 */ /* 0x000fca0007800000 */
[--C-:B------:R-:W-:Y:S01]  /*27f0*/  FADD R54, R54, -R72.reuse ;  /* 0x8000004836367221 */ /* 0x100fe20000000000 */
[--C-:B------:R-:W-:Y:S01]  /*2800*/  FADD R75, R75, -R72.reuse ;  /* 0x800000484b4b7221 */ /* 0x100fe20000000000 */
[----:B------:R-:W-:Y:S02]  /*2810*/  MUFU.EX2 R52, R52 ;  /* 0x0000003400347308 */ /* 0x000fe40000000800 */
[----:B------:R-:W-:Y:S01]  /*2820*/  FMUL R36, R54, 1.4426950216293334961 ;  /* 0x3fb8aa3b36247820 */ /* 0x000fe20000400000 */
[----:B------:R-:W-:Y:S01]  /*2830*/  FMUL R75, R75, 1.4426950216293334961 ;  /* 0x3fb8aa3b4b4b7820 */ /* 0x000fe20000400000 */
[----:B------:R-:W-:Y:S01]  /*2840*/  FMUL R25, R92, 1.4426950216293334961 ;  /* 0x3fb8aa3b5c197820 */ /* 0x000fe20000400000 */
[--C-:B------:R-:W-:Y:S01]  /*2850*/  FADD R44, R44, -R73.reuse ;  /* 0x800000492c2c7221 */ /* 0x100fe20000000000 */
[----:B------:R-:W-:Y:S02]  /*2860*/  FADD R58, R58, -R73 ;  /* 0x800000493a3a7221 */ /* 0x000fe40000000000 */
[----:B------:R-:W0:Y:S01]  /*2870*/  MUFU.EX2 R77, R35 ;  /* 0x00000023004d7308 */ /* 0x000e220000000800 */
[--C-:B------:R-:W-:Y:S01]  /*2880*/  FADD R40, R27, -R72.reuse ;  /* 0x800000481b287221 */ /* 0x100fe20000000000 */
[----:B------:R-:W-:Y:S01]  /*2890*/  FADD R83, R83, -R72 ;  /* 0x8000004853537221 */ /* 0x000fe20000000000 */
[----:B------:R-:W-:Y:S01]  /*28a0*/  FMUL R57, R44, 1.4426950216293334961 ;  /* 0x3fb8aa3b2c397820 */ /* 0x000fe20000400000 */
[----:B------:R-:W-:-:S04]  /*28b0*/  FMUL R56, R58, 1.4426950216293334961 ;  /* 0x3fb8aa3b3a387820 */ /* 0x000fc80000400000 */
[----:B------:R1:W-:Y:S01]  /*28c0*/  MUFU.EX2 R92, R74 ;  /* 0x0000004a005c7308 */ /* 0x0003e20000000800 */
[----:B------:R-:W-:Y:S01]  /*28d0*/  FMUL R44, R40, 1.4426950216293334961 ;  /* 0x3fb8aa3b282c7820 */ /* 0x000fe20000400000 */
[----:B------:R-:W-:Y:S01]  /*28e0*/  FADD R40, R41, -R72 ;  /* 0x8000004829287221 */ /* 0x000fe20000000000 */
[----:B------:R-:W-:-:S05]  /*28f0*/  IMAD.SHL.U32 R58, R0, 0x8, RZ ;  /* 0x00000008003a7824 */ /* 0x000fca00078e00ff */
[----:B------:R-:W-:Y:S01]  /*2900*/  MUFU.EX2 R36, R36 ;  /* 0x0000002400247308 */ /* 0x000fe20000000800 */
[----:B-1----:R-:W-:Y:S02]  /*2910*/  IMAD.SHL.U32 R74, R0, 0x40, RZ ;  /* 0x00000040004a7824 */ /* 0x002fe400078e00ff */
[----:B------:R-:W-:-:S05]  /*2920*/  FADD R90, R90, -R73 ;  /* 0x800000495a5a7221 */ /* 0x000fca0000000000 */
[----:B------:R1:W4:Y:S01]  /*2930*/  MUFU.EX2 R27, R75 ;  /* 0x0000004b001b7308 */ /* 0x0003220000000800 */
[----:B------:R-:W-:Y:S01]  /*2940*/  FMUL R40, R40, 1.4426950216293334961 ;  /* 0x3fb8aa3b28287820 */ /* 0x000fe20000400000 */
[--C-:B------:R-:W-:Y:S01]  /*2950*/  FADD R78, R78, -R73.reuse ;  /* 0x800000494e4e7221 */ /* 0x100fe20000000000 */
[--C-:B------:R-:W-:Y:S01]  /*2960*/  FADD R43, R43, -R72.reuse ;  /* 0x800000482b2b7221 */ /* 0x100fe20000000000 */
[----:B------:R-:W-:Y:S01]  /*2970*/  FADD R87, R87, -R72 ;  /* 0x8000004857577221 */ /* 0x000fe20000000000 */
[----:B-1----:R-:W-:Y:S01]  /*2980*/  FMUL R75, R83, 1.4426950216293334961 ;  /* 0x3fb8aa3b534b7820 */ /* 0x002fe20000400000 */
[----:B------:R-:W-:Y:S02]  /*2990*/  LOP3.LUT R83, R74, 0x1c0, RZ, 0xc0, !PT ;  /* 0x000001c04a537812 */ /* 0x000fe400078ec0ff */
[----:B------:R1:W2:Y:S01]  /*29a0*/  MUFU.EX2 R41, R44 ;  /* 0x0000002c00297308 */ /* 0x0002a20000000800 */
[----:B------:R-:W-:Y:S01]  /*29b0*/  FMUL R76, R90, 1.4426950216293334961 ;  /* 0x3fb8aa3b5a4c7820 */ /* 0x000fe20000400000 */
[----:B------:R-:W-:Y:S01]  /*29c0*/  LOP3.LUT R83, R83, 0x30, R58, 0xf8, !PT ;  /* 0x0000003053537812 */ /* 0x000fe200078ef83a */
[----:B------:R-:W-:Y:S01]  /*29d0*/  FADD R85, R85, -R72 ;  /* 0x8000004855557221 */ /* 0x000fe20000000000 */
[----:B------:R-:W-:Y:S01]  /*29e0*/  FADD R82, R82, -R73 ;  /* 0x8000004952527221 */ /* 0x000fe20000000000 */
[----:B-1----:R-:W-:-:S03]  /*29f0*/  IMAD.SHL.U32 R44, R0, 0x2, RZ ;  /* 0x00000002002c7824 */ /* 0x002fc600078e00ff */
[----:B------:R1:W5:Y:S01]  /*2a00*/  MUFU.EX2 R54, R40 ;  /* 0x0000002800367308 */ /* 0x0003620000000800 */
[----:B------:R-:W-:Y:S01]  /*2a10*/  FMUL R47, R78, 1.4426950216293334961 ;  /* 0x3fb8aa3b4e2f7820 */ /* 0x000fe20000400000 */
[----:B------:R-:W-:Y:S01]  /*2a20*/  FMUL R43, R43, 1.4426950216293334961 ;  /* 0x3fb8aa3b2b2b7820 */ /* 0x000fe20000400000 */
[----:B0-----:R-:W-:Y:S02]  /*2a30*/  F2FP.SATFINITE.E4M3.F32.PACK_AB_MERGE_C R78, R77, R52, RZ ;  /* 0x000000344d4e723e */ /* 0x001fe400048070ff */
[----:B------:R-:W-:Y:S01]  /*2a40*/  LOP3.LUT R44, R83, 0x30, R44, 0x78, !PT ;  /* 0x00000030532c7812 */ /* 0x000fe200078e782c */
[----:B------:R-:W-:Y:S01]  /*2a50*/  FADD R83, R52, R77 ;  /* 0x0000004d34537221 */ /* 0x000fe20000000000 */
[----:B------:R-:W-:Y:S01]  /*2a60*/  FMUL R52, R85, 1.4426950216293334961 ;  /* 0x3fb8aa3b55347820 */ /* 0x000fe20000400000 */
[----:B-1----:R-:W-:Y:S01]  /*2a70*/  FMUL R40, R87, 1.4426950216293334961 ;  /* 0x3fb8aa3b57287820 */ /* 0x002fe20000400000 */
[----:B------:R-:W-:Y:S01]  /*2a80*/  FMUL R80, R24, 1.4426950216293334961 ;  /* 0x3fb8aa3b18507820 */ /* 0x000fe20000400000 */
[----:B------:R-:W-:Y:S01]  /*2a90*/  FMUL R35, R82, 1.4426950216293334961 ;  /* 0x3fb8aa3b52237820 */ /* 0x000fe20000400000 */
[----:B------:R-:W0:Y:S01]  /*2aa0*/  MUFU.EX2 R76, R76 ;  /* 0x0000004c004c7308 */ /* 0x000e220000000800 */
[----:B----4-:R-:W-:Y:S01]  /*2ab0*/  FADD R58, R36, R27 ;  /* 0x0000001b243a7221 */ /* 0x010fe20000000000 */
[----:B------:R-:W-:Y:S01]  /*2ac0*/  F2FP.SATFINITE.E4M3.F32.PACK_AB_MERGE_C R74, R27, R36, RZ ;  /* 0x000000241b4a723e */ /* 0x000fe200048070ff */
[----:B------:R-:W-:-:S05]  /*2ad0*/  FADD R162, R162, -R73 ;  /* 0x80000049a2a27221 */ /* 0x000fca0000000000 */
[----:B------:R-:W-:Y:S01]  /*2ae0*/  MUFU.EX2 R43, R43 ;  /* 0x0000002b002b7308 */ /* 0x000fe20000000800 */
[----:B------:R-:W-:-:S07]  /*2af0*/  FMUL R93, R162, 1.4426950216293334961 ;  /* 0x3fb8aa3ba25d7820 */ /* 0x000fce0000400000 */
[----:B------:R-:W-:Y:S08]  /*2b00*/  MUFU.EX2 R75, R75 ;  /* 0x0000004b004b7308 */ /* 0x000ff00000000800 */
[----:B------:R-:W-:Y:S08]  /*2b10*/  MUFU.EX2 R40, R40 ;  /* 0x0000002800287308 */ /* 0x000ff00000000800 */
[----:B------:R-:W1:Y:S01]  /*2b20*/  MUFU.EX2 R27, R52 ;  /* 0x00000034001b7308 */ /* 0x000e620000000800 */
[----:B------:R-:W-:-:S07]  /*2b30*/  FADD R38, R38, -R73 ;  /* 0x8000004926267221 */ /* 0x000fce0000000000 */
[----:B------:R-:W-:Y:S08]  /*2b40*/  MUFU.EX2 R80, R80 ;  /* 0x0000005000507308 */ /* 0x000ff00000000800 */
[----:B------:R-:W4:Y:S01]  /*2b50*/  MUFU.EX2 R35, R35 ;  /* 0x0000002300237308 */ /* 0x000f220000000800 */
[----:B------:R-:W-:Y:S01]  /*2b60*/  FADD R160, R160, -R73 ;  /* 0x80000049a0a07221 */ /* 0x000fe20000000000 */
[----:B--2---:R-:W-:Y:S01]  /*2b70*/  FADD R85, R41, R58 ;  /* 0x0000003a29557221 */ /* 0x004fe20000000000 */
[----:B-----5:R-:W-:Y:S01]  /*2b80*/  F2FP.SATFINITE.E4M3.F32.PACK_AB_MERGE_C R41, R54, R41, RZ ;  /* 0x000000293629723e */ /* 0x020fe200048070ff */
[----:B------:R-:W-:-:S04]  /*2b90*/  FMUL R38, R38, 1.4426950216293334961 ;  /* 0x3fb8aa3b26267820 */ /* 0x000fc80000400000 */
[----:B------:R-:W2:Y:S01]  /*2ba0*/  MUFU.EX2 R93, R93 ;  /* 0x0000005d005d7308 */ /* 0x000ea20000000800 */
[----:B------:R-:W-:Y:S01]  /*2bb0*/  FMUL R24, R160, 1.4426950216293334961 ;  /* 0x3fb8aa3ba0187820 */ /* 0x000fe20000400000 */
[----:B0-----:R-:W-:Y:S01]  /*2bc0*/  FADD R36, R76, R83 ;  /* 0x000000534c247221 */ /* 0x001fe20000000000 */
[----:B------:R-:W-:Y:S02]  /*2bd0*/  F2FP.F16.E4M3.UNPACK_B R74, R74 ;  /* 0x0000004aff4a723e */ /* 0x000fe400020006ff */
[----:B------:R-:W-:Y:S02]  /*2be0*/  F2FP.F16.E4M3.UNPACK_B R83, R41 ;  /* 0x00000029ff53723e */ /* 0x000fe400020006ff */
[----:B-1----:R-:W-:Y:S01]  /*2bf0*/  F2FP.SATFINITE.E4M3.F32.PACK_AB_MERGE_C R58, R27, R40, RZ ;  /* 0x000000281b3a723e */ /* 0x002fe200048070ff */
[----:B------:R0:W-:Y:S01]  /*2c00*/  MUFU.EX2 R114, R38 ;  /* 0x0000002600727308 */ /* 0x0001e20000000800 */
[----:B------:R-:W-:Y:S01]  /*2c10*/  FADD R85, R54, R85 ;  /* 0x0000005536557221 */ /* 0x000fe20000000000 */
[----:B------:R-:W-:-:S02]  /*2c20*/  SEL R41, R74, R83, !P0 ;  /* 0x000000534a297207 */ /* 0x000fc40004000000 */
[----:B------:R-:W-:Y:S02]  /*2c30*/  SEL R156, R83, R74, !P0 ;  /* 0x0000004a539c7207 */ /* 0x000fe40004000000 */
[----:B----4-:R-:W-:Y:S02]  /*2c40*/  F2FP.SATFINITE.E4M3.F32.PACK_AB_MERGE_C R54, R35, R80, RZ ;  /* 0x000000502336723e */ /* 0x010fe400048070ff */
[----:B0-----:R-:W-:Y:S01]  /*2c50*/  F2FP.SATFINITE.E4M3.F32.PACK_AB_MERGE_C R38, R75, R43, RZ ;  /* 0x0000002b4b26723e */ /* 0x001fe200048070ff */
[----:B------:R-:W-:Y:S01]  /*2c60*/  MUFU.EX2 R47, R47 ;  /* 0x0000002f002f7308 */ /* 0x000fe20000000800 */
[----:B------:R-:W-:Y:S01]  /*2c70*/  F2FP.F16.E4M3.UNPACK_B R83, R58 ;  /* 0x0000003aff53723e */ /* 0x000fe200020006ff */
[----:B------:R-:W-:Y:S01]  /*2c80*/  FADD R79, R79, -R72 ;  /* 0x800000484f4f7221 */ /* 0x000fe20000000000 */
[----:B------:R-:W-:Y:S02]  /*2c90*/  F2FP.F16.E4M3.UNPACK_B R38, R38 ;  /* 0x00000026ff26723e */ /* 0x000fe400020006ff */
[----:B------:R-:W-:-:S03]  /*2ca0*/  F2FP.F16.E4M3.UNPACK_B R58, R54 ;  /* 0x00000036ff3a723e */ /* 0x000fc600020006ff */
[----:B------:R-:W0:Y:S01]  /*2cb0*/  MUFU.EX2 R24, R24 ;  /* 0x0000001800187308 */ /* 0x000e220000000800 */
[----:B------:R-:W-:Y:S01]  /*2cc0*/  SEL R162, R38, R83, !P0 ;  /* 0x0000005326a27207 */ /* 0x000fe20004000000 */
[----:B------:R-:W-:Y:S01]  /*2cd0*/  FMUL R79, R79, 1.4426950216293334961 ;  /* 0x3fb8aa3b4f4f7820 */ /* 0x000fe20000400000 */
[----:B------:R-:W-:Y:S01]  /*2ce0*/  SEL R54, R83, R38, !P0 ;  /* 0x0000002653367207 */ /* 0x000fe20004000000 */
[----:B--2---:R-:W-:Y:S01]  /*2cf0*/  FADD R77, R93, R36 ;  /* 0x000000245d4d7221 */ /* 0x004fe20000000000 */
[----:B------:R-:W-:Y:S01]  /*2d00*/  LOP3.LUT R83, R0, 0x7f, RZ, 0xc0, !PT ;  /* 0x0000007f00537812 */ /* 0x000fe200078ec0ff */
[----:B------:R-:W-:Y:S01]  /*2d10*/  FADD R36, R81, -R72 ;  /* 0x8000004851247221 */ /* 0x000fe20000000000 */
[----:B------:R-:W-:Y:S02]  /*2d20*/  F2FP.SATFINITE.E4M3.F32.PACK_AB_MERGE_C R76, R93, R76, RZ ;  /* 0x0000004c5d4c723e */ /* 0x000fe400048070ff */
[----:B------:R1:W-:Y:S01]  /*2d30*/  MUFU.EX2 R93, R79 ;  /* 0x0000004f005d7308 */ /* 0x0003e20000000800 */
[----:B------:R2:W-:Y:S01]  /*2d40*/  STS.U8 [R83+UR6+0xa00], R46 ;  /* 0x000a002e53007988 */ /* 0x0005e20008000006 */
[----:B------:R-:W-:-:S03]  /*2d50*/  FMUL R36, R36, 1.4426950216293334961 ;  /* 0x3fb8aa3b24247820 */ /* 0x000fc60000400000 */
[----:B------:R4:W-:Y:S01]  /*2d60*/  STS.U8 [R83+UR6+0x800], R30 ;  /* 0x0008001e53007988 */ /* 0x0009e20008000006 */
[C---:B-1----:R-:W-:Y:S02]  /*2d70*/  LOP3.LUT R79, R83.reuse, 0x20, RZ, 0x3c, !PT ;  /* 0x00000020534f7812 */ /* 0x042fe400078e3cff */
[----:B--2---:R-:W-:Y:S01]  /*2d80*/  LOP3.LUT R46, R83, 0x30, RZ, 0x3c, !PT ;  /* 0x00000030532e7812 */ /* 0x004fe200078e3cff */
[----:B------:R-:W-:Y:S01]  /*2d90*/  STS.U8 [R83+UR6+0xc00], R158 ;  /* 0x000c009e53007988 */ /* 0x000fe20008000006 */
[----:B------:R-:W1:Y:S03]  /*2da0*/  MUFU.EX2 R90, R36 ;  /* 0x00000024005a7308 */ /* 0x000e660000000800 */
[----:B------:R-:W-:Y:S01]  /*2db0*/  STS.U8 [R83+UR6+0xe00], R94 ;  /* 0x000e005e53007988 */ /* 0x000fe20008000006 */
[----:B------:R-:W-:Y:S01]  /*2dc0*/  FADD R42, R42, -R73 ;  /* 0x800000492a2a7221 */ /* 0x000fe20000000000 */
[----:B------:R-:W-:-:S02]  /*2dd0*/  F2FP.F16.E4M3.UNPACK_B R78, R78 ;  /* 0x0000004eff4e723e */ /* 0x000fc400020006ff */
[----:B------:R-:W-:Y:S01]  /*2de0*/  STS.U8 [R148+UR6+0x880], R89 ;  /* 0x0008805994007988 */ /* 0x000fe20008000006 */
[----:B------:R-:W-:Y:S01]  /*2df0*/  F2FP.F16.E4M3.UNPACK_B R87, R76 ;  /* 0x0000004cff57723e */ /* 0x000fe200020006ff */
[----:B------:R-:W-:Y:S02]  /*2e00*/  FADD R59, R59, -R72 ;  /* 0x800000483b3b7221 */ /* 0x000fe40000000000 */
[----:B------:R-:W-:Y:S01]  /*2e10*/  STS.U8 [R148+UR6+0xa80], R45 ;  /* 0x000a802d94007988 */ /* 0x000fe20008000006 */
[----:B0-----:R-:W-:-:S03]  /*2e20*/  F2FP.SATFINITE.E4M3.F32.PACK_AB_MERGE_C R74, R24, R47, RZ ;  /* 0x0000002f184a723e */ /* 0x001fc600048070ff */
[----:B---3--:R-:W-:Y:S04]  /*2e30*/  STS.U8 [R148+UR6+0xc80], R157 ;  /* 0x000c809d94007988 */ /* 0x008fe80008000006 */
[----:B------:R1:W-:Y:S01]  /*2e40*/  STS.U8 [R148+UR6+0xe80], R31 ;  /* 0x000e801f94007988 */ /* 0x0003e20008000006 */
[----:B------:R-:W-:-:S03]  /*2e50*/  FADD R55, R55, -R72 ;  /* 0x8000004837377221 */ /* 0x000fc60000000000 */
[----:B------:R-:W-:Y:S04]  /*2e60*/  STS.U8 [R79+UR6+0x900], R86 ;  /* 0x000900564f007988 */ /* 0x000fe80008000006 */
[----:B------:R-:W-:Y:S04]  /*2e70*/  STS.U8 [R79+UR6+0xb00], R34 ;  /* 0x000b00224f007988 */ /* 0x000fe80008000006 */
[----:B------:R-:W-:Y:S04]  /*2e80*/  STS.U8 [R79+UR6+0xd00], R154 ;  /* 0x000d009a4f007988 */ /* 0x000fe80008000006 */
[----:B------:R-:W-:Y:S04]  /*2e90*/  STS.U8 [R79+UR6+0xf00], R91 ;  /* 0x000f005b4f007988 */ /* 0x000fe80008000006 */
[----:B------:R-:W-:Y:S04]  /*2ea0*/  STS.U8 [R46+UR6+0x980], R84 ;  /* 0x000980542e007988 */ /* 0x000fe80008000006 */
[----:B------:R-:W-:Y:S04]  /*2eb0*/  STS.U8 [R46+UR6+0xb80], R32 ;  /* 0x000b80202e007988 */ /* 0x000fe80008000006 */
[----:B------:R-:W-:Y:S04]  /*2ec0*/  STS.U8 [R46+UR6+0xd80], R115 ;  /* 0x000d80732e007988 */ /* 0x000fe80008000006 */
[----:B------:R0:W-:Y:S01]  /*2ed0*/  STS.U8 [R46+UR6+0xf80], R29 ;  /* 0x000f801d2e007988 */ /* 0x0001e20008000006 */
[----:B------:R-:W0:Y:S01]  /*2ee0*/  MUFU.EX2 R25, R25 ;  /* 0x0000001900197308 */ /* 0x000e220000000800 */
[----:B------:R-:W-:Y:S01]  /*2ef0*/  FMUL R42, R42, 1.4426950216293334961 ;  /* 0x3fb8aa3b2a2a7820 */ /* 0x000fe20000400000 */
[----:B------:R-:W-:Y:S01]  /*2f00*/  SEL R164, R78, R87, !P0 ;  /* 0x000000574ea47207 */ /* 0x000fe20004000000 */
[----:B------:R-:W-:Y:S01]  /*2f10*/  FMUL R59, R59, 1.4426950216293334961 ;  /* 0x3fb8aa3b3b3b7820 */ /* 0x000fe20000400000 */
[----:B------:R-:W-:Y:S01]  /*2f20*/  SEL R52, R87, R78, !P0 ;  /* 0x0000004e57347207 */ /* 0x000fe20004000000 */
[----:B------:R-:W-:Y:S01]  /*2f30*/  FMUL R55, R55, 1.4426950216293334961 ;  /* 0x3fb8aa3b37377820 */ /* 0x000fe20000400000 */
[----:B------:R-:W-:-:S02]  /*2f40*/  F2FP.F16.E4M3.UNPACK_B R87, R74 ;  /* 0x0000004aff57723e */ /* 0x000fc400020006ff */
[----:B------:R-:W-:Y:S02]  /*2f50*/  MUFU.EX2 R57, R57 ;  /* 0x0000003900397308 */ /* 0x000fe40000000800 */
[----:B------:R-:W-:-:S06]  /*2f60*/  SEL R160, R58, R87, !P0 ;  /* 0x000000573aa07207 */ /* 0x000fcc0004000000 */
[----:B------:R-:W2:Y:S01]  /*2f70*/  MUFU.EX2 R56, R56 ;  /* 0x0000003800387308 */ /* 0x000ea20000000800 */
[----:B----4-:R-:W-:-:S07]  /*2f80*/  FADD R30, -R73, R152 ;  /* 0x00000098491e7221 */ /* 0x010fce0000000100 */
[----:B------:R3:W-:Y:S01]  /*2f90*/  MUFU.EX2 R81, R42 ;  /* 0x0000002a00517308 */ /* 0x0007e20000000800 */
[----:B-1----:R-:W-:-:S07]  /*2fa0*/  F2FP.SATFINITE.E4M3.F32.PACK_AB_MERGE_C R31, R93, R90, RZ ;  /* 0x0000005a5d1f723e */ /* 0x002fce00048070ff */
[----:B------:R-:W-:Y:S01]  /*2fb0*/  MUFU.EX2 R59, R59 ;  /* 0x0000003b003b7308 */ /* 0x000fe20000000800 */
[----:B---3--:R-:W-:-:S07]  /*2fc0*/  SEL R42, R87, R58, !P0 ;  /* 0x0000003a572a7207 */ /* 0x008fce0004000000 */
[----:B------:R-:W1:Y:S01]  /*2fd0*/  MUFU.EX2 R58, R55 ;  /* 0x00000037003a7308 */ /* 0x000e620000000800 */
[----:B------:R-:W-:Y:S01]  /*2fe0*/  FMUL R74, R30, 1.4426950216293334961 ;  /* 0x3fb8aa3b1e4a7820 */ /* 0x000fe20000400000 */
[--C-:B------:R-:W-:Y:S01]  /*2ff0*/  FADD R37, R37, -R72.reuse ;  /* 0x8000004825257221 */ /* 0x100fe20000000000 */
[----:B------:R-:W-:Y:S01]  /*3000*/  FADD R30, R39, -R72 ;  /* 0x80000048271e7221 */ /* 0x000fe20000000000 */
[----:B------:R-:W-:Y:S02]  /*3010*/  F2FP.F16.E4M3.UNPACK_B R88, R31 ;  /* 0x0000001fff58723e */ /* 0x000fe400020006ff */
[----:B0-----:R-:W-:Y:S02]  /*3020*/  F2FP.SATFINITE.E4M3.F32.PACK_AB_MERGE_C R29, R92, R25, RZ ;  /* 0x000000195c1d723e */ /* 0x001fe400048070ff */
[----:B--2---:R-:W-:Y:S01]  /*3030*/  F2FP.SATFINITE.E4M3.F32.PACK_AB_MERGE_C R31, R56, R57, RZ ;  /* 0x00000039381f723e */ /* 0x004fe200048070ff */
[----:B------:R-:W-:Y:S01]  /*3040*/  FMUL R83, R37, 1.4426950216293334961 ;  /* 0x3fb8aa3b25537820 */ /* 0x000fe20000400000 */
[----:B------:R-:W-:Y:S01]  /*3050*/  BAR.SYNC.DEFER_BLOCKING 0x0 ;  /* 0x0000000000007b1d */ /* 0x000fe20000010000 */
[----:B------:R-:W-:Y:S01]  /*3060*/  FMUL R30, R30, 1.4426950216293334961 ;  /* 0x3fb8aa3b1e1e7820 */ /* 0x000fe20000400000 */
[----:B------:R-:W-:Y:S01]  /*3070*/  FADD R80, R80, R77 ;  /* 0x0000004d50507221 */ /* 0x000fe20000000000 */
[----:B------:R-:W-:-:S02]  /*3080*/  F2FP.F16.E4M3.UNPACK_B R29, R29 ;  /* 0x0000001dff1d723e */ /* 0x000fc400020006ff */
[----:B------:R-:W-:Y:S01]  /*3090*/  F2FP.F16.E4M3.UNPACK_B R86, R31 ;  /* 0x0000001fff56723e */ /* 0x000fe200020006ff */
[----:B------:R-:W-:Y:S01]  /*30a0*/  FADD R33, R33, -R72 ;  /* 0x8000004821217221 */ /* 0x000fe20000000000 */
[----:B-1----:R-:W-:Y:S01]  /*30b0*/  F2FP.SATFINITE.E4M3.F32.PACK_AB_MERGE_C R34, R59, R58, RZ ;  /* 0x0000003a3b22723e */ /* 0x002fe200048070ff */
[----:B------:R0:W-:Y:S01]  /*30c0*/  MUFU.EX2 R78, R30 ;  /* 0x0000001e004e7308 */ /* 0x0001e20000000800 */
[----:B------:R-:W-:Y:S01]  /*30d0*/  FADD R80, R35, R80 ;  /* 0x0000005023507221 */ /* 0x000fe20000000000 */
[----:B------:R-:W-:Y:S02]  /*30e0*/  SEL R82, R29, R86, !P0 ;  /* 0x000000561d527207 */ /* 0x000fe40004000000 */
[----:B------:R-:W-:Y:S01]  /*30f0*/  SEL R86, R86, R29, !P0 ;  /* 0x0000001d56567207 */ /* 0x000fe20004000000 */
[----:B------:R-:W-:Y:S01]  /*3100*/  FADD R29, -R72, R151 ;  /* 0x00000097481d7221 */ /* 0x000fe20000000100 */
[----:B------:R-:W-:Y:S01]  /*3110*/  F2FP.F16.E4M3.UNPACK_B R45, R34 ;  /* 0x00000022ff2d723e */ /* 0x000fe200020006ff */
[----:B0-----:R-:W-:Y:S01]  /*3120*/  FADD R30, R43, R85 ;  /* 0x000000552b1e7221 */ /* 0x001fe20000000000 */
[----:B------:R-:W0:Y:S01]  /*3130*/  LDSM.16.M88.4 R36, [R44+UR6+0x800] ;  /* 0x000800062c24783b */ /* 0x000e220008000200 */
[----:B------:R-:W-:Y:S01]  /*3140*/  FMUL R79, R33, 1.4426950216293334961 ;  /* 0x3fb8aa3b214f7820 */ /* 0x000fe20000400000 */
[----:B------:R-:W-:Y:S01]  /*3150*/  FADD R47, R47, R80 ;  /* 0x000000502f2f7221 */ /* 0x000fe20000000000 */
[----:B------:R-:W-:Y:S01]  /*3160*/  FADD R31, R75, R30 ;  /* 0x0000001e4b1f7221 */ /* 0x000fe20000000000 */
[----:B------:R-:W-:Y:S01]  /*3170*/  LDSM.16.M88.4 R32, [R44+UR6+0xa00] ;  /* 0x000a00062c20783b */ /* 0x000fe20008000200 */
[----:B------:R-:W-:Y:S01]  /*3180*/  FADD R53, R53, -R72 ;  /* 0x8000004835357221 */ /* 0x000fe20000000000 */
[----:B------:R-:W-:Y:S01]  /*3190*/  FADD R28, R28, -R73 ;  /* 0x800000491c1c7221 */ /* 0x000fe20000000000 */
[----:B------:R-:W-:Y:S01]  /*31a0*/  FMUL R29, R29, 1.4426950216293334961 ;  /* 0x3fb8aa3b1d1d7820 */ /* 0x000fe20000400000 */
[----:B------:R-:W-:Y:S01]  /*31b0*/  LOP3.LUT R85, R145, 0x1, RZ, 0x3c, !PT ;  /* 0x0000000191557812 */ /* 0x000fe200078e3cff */
[----:B------:R-:W-:Y:S01]  /*31c0*/  FADD R24, R24, R47 ;  /* 0x0000002f18187221 */ /* 0x000fe20000000000 */
[----:B------:R-:W-:Y:S01]  /*31d0*/  FADD R26, R26, -R73 ;  /* 0x800000491a1a7221 */ /* 0x000fe20000000000 */
[----:B------:R-:W-:Y:S01]  /*31e0*/  FADD R40, R40, R31 ;  /* 0x0000001f28287221 */ /* 0x000fe20000000000 */
[----:B------:R-:W-:Y:S01]  /*31f0*/  FMUL R53, R53, 1.4426950216293334961 ;  /* 0x3fb8aa3b35357820 */ /* 0x000fe20000400000 */
[----:B------:R-:W-:Y:S01]  /*3200*/  FMUL R80, R28, 1.4426950216293334961 ;  /* 0x3fb8aa3b1c507820 */ /* 0x000fe20000400000 */
[----:B------:R1:W-:Y:S01]  /*3210*/  MUFU.EX2 R75, R29 ;  /* 0x0000001d004b7308 */ /* 0x0003e20000000800 */
[----:B------:R2:W-:Y:S01]  /*3220*/  SHFL.IDX PT, R154, R41, R145, 0x1f ;  /* 0x00001f91299a7589 */ /* 0x0005e200000e0000 */
[----:B------:R-:W-:Y:S01]  /*3230*/  FADD R95, R27, R40 ;  /* 0x000000281b5f7221 */ /* 0x000fe20000000000 */
[----:B------:R-:W-:Y:S01]  /*3240*/  FADD R115, R25, R24 ;  /* 0x0000001819737221 */ /* 0x000fe20000000000 */
[----:B------:R-:W-:Y:S01]  /*3250*/  FMUL R77, R26, 1.4426950216293334961 ;  /* 0x3fb8aa3b1a4d7820 */ /* 0x000fe20000400000 */
[----:B------:R-:W-:Y:S04]  /*3260*/  SHFL.IDX PT, R152, R164, R145, 0x1f ;  /* 0x00001f91a4987589 */ /* 0x000fe800000e0000 */
[----:B------:R-:W-:Y:S01]  /*3270*/  SHFL.IDX PT, R87, R162, R145, 0x1f ;  /* 0x00001f91a2577589 */ /* 0x000fe200000e0000 */
[----:B------:R-:W3:Y:S03]  /*3280*/  MUFU.EX2 R83, R83 ;  /* 0x0000005300537308 */ /* 0x000ee60000000800 */
[----:B------:R-:W-:Y:S04]  /*3290*/  SHFL.IDX PT, R94, R160, R145, 0x1f ;  /* 0x00001f91a05e7589 */ /* 0x000fe800000e0000 */
[----:B------:R-:W4:Y:S01]  /*32a0*/  SHFL.IDX PT, R91, R156, R85, 0x1f ;  /* 0x00001f559c5b7589 */ /* 0x000f2200000e0000 */
[----:B------:R-:W-:Y:S03]  /*32b0*/  MUFU.EX2 R76, R53 ;  /* 0x00000035004c7308 */ /* 0x000fe60000000800 */
[----:B------:R-:W5:Y:S04]  /*32c0*/  SHFL.IDX PT, R89, R52, R85, 0x1f ;  /* 0x00001f5534597589 */ /* 0x000f6800000e0000 */
[----:B------:R-:W5:Y:S01]  /*32d0*/  SHFL.IDX PT, R54, R54, R85, 0x1f ;  /* 0x00001f5536367589 */ /* 0x000f6200000e0000 */
[----:B------:R-:W2:Y:S03]  /*32e0*/  MUFU.EX2 R79, R79 ;  /* 0x0000004f004f7308 */ /* 0x000ea60000000800 */
[----:B------:R0:W5:Y:S04]  /*32f0*/  SHFL.IDX PT, R55, R42, R85, 0x1f ;  /* 0x00001f552a377589 */ /* 0x00016800000e0000 */
[----:B-1----:R-:W1:Y:S04]  /*3300*/  LDSM.16.M88.4 R28, [R44+UR6+0xc00] ;  /* 0x000c00062c1c783b */ /* 0x002e680008000200 */
[----:B------:R4:W1:Y:S01]  /*3310*/  LDSM.16.M88.4 R24, [R44+UR6+0xe00] ;  /* 0x000e00062c18783b */ /* 0x0008620008000200 */
[----:B------:R-:W0:Y:S01]  /*3320*/  MUFU.EX2 R74, R74 ;  /* 0x0000004a004a7308 */ /* 0x000e220000000800 */
[----:B------:R-:W-:-:S02]  /*3330*/  SEL R84, R88, R45, !P0 ;  /* 0x0000002d58547207 */ /* 0x000fc40004000000 */
[----:B------:R-:W-:-:S05]  /*3340*/  SEL R88, R45, R88, !P0 ;  /* 0x000000582d587207 */ /* 0x000fca0004000000 */
[----:B------:R-:W-:Y:S01]  /*3350*/  MUFU.EX2 R80, R80 ;  /* 0x0000005000507308 */ /* 0x000fe20000000800 */
[----:B---3--:R-:W-:Y:S02]  /*3360*/  F2FP.SATFINITE.E4M3.F32.PACK_AB_MERGE_C R45, R78, R83, RZ ;  /* 0x000000534e2d723e */ /* 0x008fe400048070ff */
[----:B--2---:R-:W-:-:S05]  /*3370*/  F2FP.SATFINITE.E4M3.F32.PACK_AB_MERGE_C R46, R79, R76, RZ ;  /* 0x0000004c4f2e723e */ /* 0x004fca00048070ff */
[----:B------:R-:W2:Y:S01]  /*3380*/  MUFU.EX2 R77, R77 ;  /* 0x0000004d004d7308 */ /* 0x000ea20000000800 */
[C---:B------:R-:W-:Y:S01]  /*3390*/  FMUL R41, R75.reuse, R65 ;  /* 0x000000414b297220 */ /* 0x040fe20000400000 */
[----:B------:R-:W-:Y:S01]  /*33a0*/  F2FP.F16.E4M3.UNPACK_B R65, R45 ;  /* 0x0000002dff41723e */ /* 0x000fe200020006ff */
[C---:B0-----:R-:W-:Y:S01]  /*33b0*/  FMUL R42, R74.reuse, R66 ;  /* 0x000000424a2a7220 */ /* 0x041fe20000400000 */
[----:B------:R-:W-:Y:S01]  /*33c0*/  F2FP.F16.E4M3.UNPACK_B R156, R46 ;  /* 0x0000002eff9c723e */ /* 0x000fe200020006ff */
[----:B------:R-:W-:Y:S01]  /*33d0*/  FMUL R43, R74, R67 ;  /* 0x000000434a2b7220 */ /* 0x000fe20000400000 */
[----:B------:R-:W-:Y:S01]  /*33e0*/  F2FP.F16.E4M3.UNPACK_B R52, R36 ;  /* 0x00000024ff34723e */ /* 0x000fe200020006ff */
[----:B------:R-:W-:Y:S01]  /*33f0*/  FMUL R40, R75, R64 ;  /* 0x000000404b287220 */ /* 0x000fe20000400000 */
[----:B------:R-:W-:Y:S02]  /*3400*/  F2FP.F16.E4M3.UNPACK_B R53, R37 ;  /* 0x00000025ff35723e */ /* 0x000fe400020006ff */
[----:B----4-:R-:W-:-:S02]  /*3410*/  SEL R44, R154, R91, !P1 ;  /* 0x0000005b9a2c7207 */ /* 0x010fc40004800000 */
[----:B-----5:R-:W-:Y:S02]  /*3420*/  SEL R45, R152, R89, !P1 ;  /* 0x00000059982d7207 */ /* 0x020fe40004800000 */
[----:B------:R-:W-:Y:S02]  /*3430*/  SEL R46, R87, R54, !P1 ;  /* 0x00000036572e7207 */ /* 0x000fe40004800000 */
[----:B------:R-:W-:Y:S01]  /*3440*/  SEL R47, R94, R55, !P1 ;  /* 0x000000375e2f7207 */ /* 0x000fe20004800000 */
[----:B------:R-:W-:Y:S01]  /*3450*/  FADD R64, R90, R95 ;  /* 0x0000005f5a407221 */ /* 0x000fe20000000000 */
[----:B------:R-:W-:Y:S01]  /*3460*/  SEL R66, R65, R156, !P0 ;  /* 0x0000009c41427207 */ /* 0x000fe20004000000 */
[----:B------:R-:W-:Y:S01]  /*3470*/  FADD R92, R92, R115 ;  /* 0x000000735c5c7221 */ /* 0x000fe20000000000 */
[----:B------:R-:W-:Y:S01]  /*3480*/  SEL R90, R156, R65, !P0 ;  /* 0x000000419c5a7207 */ /* 0x000fe20004000000 */
[----:B------:R-:W-:Y:S01]  /*3490*/  FADD R93, R93, R64 ;  /* 0x000000405d5d7221 */ /* 0x000fe20000000000 */
[----:B------:R-:W-:Y:S01]  /*34a0*/  F2FP.SATFINITE.E4M3.F32.PACK_AB_MERGE_C R64, R81, R114, RZ ;  /* 0x000000725140723e */ /* 0x000fe200048070ff */
[----:B------:R-:W-:Y:S01]  /*34b0*/  HMMA.16816.F32 R40, R44, R52, R40 ;  /* 0x000000342c28723c */ /* 0x000fe20000001828 */
[----:B--2---:R-:W-:Y:S01]  /*34c0*/  F2FP.SATFINITE.E4M3.F32.PACK_AB_MERGE_C R65, R77, R80, RZ ;  /* 0x000000504d41723e */ /* 0x004fe200048070ff */
[C---:B------:R-:W-:Y:S01]  /*34d0*/  FMUL R50, R74.reuse, R50 ;  /* 0x000000324a327220 */ /* 0x040fe20000400000 */
[----:B------:R-:W-:Y:S01]  /*34e0*/  FMUL R51, R74, R51 ;  /* 0x000000334a337220 */ /* 0x000fe20000400000 */
[C---:B------:R-:W-:Y:S01]  /*34f0*/  FMUL R48, R75.reuse, R48 ;  /* 0x000000304b307220 */ /* 0x040fe20000400000 */
[----:B------:R-:W-:-:S02]  /*3500*/  FMUL R49, R75, R49 ;  /* 0x000000314b317220 */ /* 0x000fc40000400000 */
[----:B------:R-:W-:Y:S02]  /*3510*/  F2FP.F16.E4M3.UNPACK_B R52, R32 ;  /* 0x00000020ff34723e */ /* 0x000fe400020006ff */
[----:B------:R-:W-:Y:S01]  /*3520*/  F2FP.F16.E4M3.UNPACK_B R53, R33 ;  /* 0x00000021ff35723e */ /* 0x000fe200020006ff */
[----:B------:R-:W-:Y:S01]  /*3530*/  FADD R67, R57, R92 ;  /* 0x0000005c39437221 */ /* 0x000fe20000000000 */
[----:B------:R-:W-:Y:S01]  /*3540*/  FADD R156, R58, R93 ;  /* 0x0000005d3a9c7221 */ /* 0x000fe20000000000 */
[----:B------:R-:W-:Y:S02]  /*3550*/  F2FP.F16.E4M3.UNPACK_B R64, R64 ;  /* 0x00000040ff40723e */ /* 0x000fe400020006ff */
[----:B------:R-:W-:Y:S01]  /*3560*/  F2FP.F16.E4M3.UNPACK_B R65, R65 ;  /* 0x00000041ff41723e */ /* 0x000fe200020006ff */
[----:B------:R-:W-:Y:S01]  /*3570*/  FADD R67, R56, R67 ;  /* 0x0000004338437221 */ /* 0x000fe20000000000 */
[----:B------:R-:W-:Y:S01]  /*3580*/  FADD R156, R59, R156 ;  /* 0x0000009c3b9c7221 */ /* 0x000fe20000000000 */
[----:B------:R-:W-:Y:S01]  /*3590*/  HMMA.16816.F32 R48, R44, R52, R48 ;  /* 0x000000342c30723c */ /* 0x000fe20000001830 */
[----:B------:R-:W-:Y:S01]  /*35a0*/  SEL R92, R64, R65, !P0 ;  /* 0x00000041405c7207 */ /* 0x000fe20004000000 */
[C---:B------:R-:W-:Y:S01]  /*35b0*/  FMUL R58, R74.reuse, R70 ;  /* 0x000000464a3a7220 */ /* 0x040fe20000400000 */
[----:B------:R-:W-:Y:S01]  /*35c0*/  SEL R158, R65, R64, !P0 ;  /* 0x00000040419e7207 */ /* 0x000fe20004000000 */
[C---:B------:R-:W-:Y:S01]  /*35d0*/  FMUL R59, R74.reuse, R71 ;  /* 0x000000474a3b7220 */ /* 0x040fe20000400000 */
[C---:B------:R-:W-:Y:S01]  /*35e0*/  FMUL R56, R75.reuse, R68 ;  /* 0x000000444b387220 */ /* 0x040fe20000400000 */
[C---:B------:R-:W-:Y:S01]  /*35f0*/  FMUL R57, R75.reuse, R69 ;  /* 0x000000454b397220 */ /* 0x040fe20000400000 */
[----:B-1----:R-:W-:Y:S01]  /*3600*/  F2FP.F16.E4M3.UNPACK_B R52, R28 ;  /* 0x0000001cff34723e */ /* 0x002fe200020006ff */
[C---:B------:R-:W-:Y:S01]  /*3610*/  FMUL R62, R74.reuse, R62 ;  /* 0x0000003e4a3e7220 */ /* 0x040fe20000400000 */
[----:B------:R-:W-:Y:S01]  /*3620*/  F2FP.F16.E4M3.UNPACK_B R53, R29 ;  /* 0x0000001dff35723e */ /* 0x000fe200020006ff */
[----:B------:R-:W-:Y:S01]  /*3630*/  FMUL R63, R74, R63 ;  /* 0x0000003f4a3f7220 */ /* 0x000fe20000400000 */
[----:B------:R-:W-:Y:S01]  /*3640*/  F2FP.F16.E4M3.UNPACK_B R64, R24 ;  /* 0x00000018ff40723e */ /* 0x000fe200020006ff */
[C---:B------:R-:W-:Y:S01]  /*3650*/  FMUL R60, R75.reuse, R60 ;  /* 0x0000003c4b3c7220 */ /* 0x040fe20000400000 */
[----:B------:R-:W-:Y:S01]  /*3660*/  F2FP.F16.E4M3.UNPACK_B R65, R25 ;  /* 0x00000019ff41723e */ /* 0x000fe200020006ff */
[----:B------:R-:W-:-:S02]  /*3670*/  FMUL R61, R75, R61 ;  /* 0x0000003d4b3d7220 */ /* 0x000fc40000400000 */
[C---:B------:R-:W-:Y:S01]  /*3680*/  HMMA.16816.F32 R56, R44.reuse, R52, R56 ;  /* 0x000000342c38723c */ /* 0x040fe20000001838 */
[----:B------:R-:W-:Y:S02]  /*3690*/  SEL R54, R54, R87, !P1 ;  /* 0x0000005736367207 */ /* 0x000fe40004800000 */
[----:B------:R-:W-:Y:S02]  /*36a0*/  SEL R55, R55, R94, !P1 ;  /* 0x0000005e37377207 */ /* 0x000fe40004800000 */
[----:B------:R-:W-:Y:S01]  /*36b0*/  F2FP.F16.E4M3.UNPACK_B R36, R36.H1 ;  /* 0x00000024ff24723e */ /* 0x000fe200030006ff */
[----:B------:R-:W-:Y:S01]  /*36c0*/  HMMA.16816.F32 R44, R44, R64, R60 ;  /* 0x000000402c2c723c */ /* 0x000fe2000000183c */
[----:B------:R-:W-:Y:S02]  /*36d0*/  SEL R52, R91, R154, !P1 ;  /* 0x0000009a5b347207 */ /* 0x000fe40004800000 */
[----:B------:R-:W-:Y:S02]  /*36e0*/  SEL R53, R89, R152, !P1 ;  /* 0x0000009859357207 */ /* 0x000fe40004800000 */
[----:B------:R-:W-:Y:S01]  /*36f0*/  F2FP.F16.E4M3.UNPACK_B R37, R37.H1 ;  /* 0x00000025ff25723e */ /* 0x000fe200030006ff */
[----:B------:R-:W-:Y:S01]  /*3700*/  FADD R114, R114, R67 ;  /* 0x0000004372727221 */ /* 0x000fe20000000000 */
[----:B------:R-:W-:Y:S01]  /*3710*/  FADD R83, R83, R156 ;  /* 0x0000009c53537221 */ /* 0x000fe20000000000 */
[----:B------:R-:W-:Y:S02]  /*3720*/  SHFL.IDX PT, R60, R88, R85, 0x1f ;  /* 0x00001f55583c7589 */ /* 0x000fe400000e0000 */
[----:B------:R-:W-:Y:S01]  /*3730*/  FADD R81, R81, R114 ;  /* 0x0000007251517221 */ /* 0x000fe20000000000 */
[----:B------:R-:W-:Y:S01]  /*3740*/  FADD R83, R78, R83 ;  /* 0x000000534e537221 */ /* 0x000fe20000000000 */
[----:B------:R-:W-:Y:S01]  /*3750*/  HMMA.16816.F32 R40, R52, R36, R40 ;  /* 0x000000243428723c */ /* 0x000fe20000001828 */
[----:B------:R-:W-:Y:S01]  /*3760*/  SHFL.IDX PT, R61, R86, R85, 0x1f ;  /* 0x00001f55563d7589 */ /* 0x000fe200000e0000 */
[----:B------:R-:W-:-:S02]  /*3770*/  F2FP.F16.E4M3.UNPACK_B R32, R32.H1 ;  /* 0x00000020ff20723e */ /* 0x000fc400030006ff */
[----:B------:R-:W-:Y:S01]  /*3780*/  F2FP.F16.E4M3.UNPACK_B R33, R33.H1 ;  /* 0x00000021ff21723e */ /* 0x000fe200030006ff */
[----:B------:R-:W-:Y:S01]  /*3790*/  SHFL.IDX PT, R62, R90, R85, 0x1f ;  /* 0x00001f555a3e7589 */ /* 0x000fe200000e0000 */
[----:B------:R-:W-:Y:S01]  /*37a0*/  FADD R80, R80, R81 ;  /* 0x0000005150507221 */ /* 0x000fe20000000000 */
[----:B------:R-:W-:Y:S02]  /*37b0*/  FADD R76, R76, R83 ;  /* 0x000000534c4c7221 */ /* 0x000fe40000000000 */
[----:B------:R-:W-:Y:S04]  /*37c0*/  SHFL.IDX PT, R63, R158, R85, 0x1f ;  /* 0x00001f559e3f7589 */ /* 0x000fe800000e0000 */
[----:B------:R-:W0:Y:S04]  /*37d0*/  SHFL.IDX PT, R37, R84, R145, 0x1f ;  /* 0x00001f9154257589 */ /* 0x000e2800000e0000 */
[----:B------:R-:W1:Y:S04]  /*37e0*/  SHFL.IDX PT, R82, R82, R145, 0x1f ;  /* 0x00001f9152527589 */ /* 0x000e6800000e0000 */
[----:B------:R-:W2:Y:S04]  /*37f0*/  SHFL.IDX PT, R65, R66, R145, 0x1f ;  /* 0x00001f9142417589 */ /* 0x000ea800000e0000 */
[----:B------:R-:W3:Y:S01]  /*3800*/  SHFL.IDX PT, R92, R92, R145, 0x1f ;  /* 0x00001f915c5c7589 */ /* 0x000ee200000e0000 */
[----:B------:R-:W-:Y:S01]  /*3810*/  FADD R80, R77, R80 ;  /* 0x000000504d507221 */ /* 0x000fe20000000000 */
[----:B------:R-:W-:Y:S01]  /*3820*/  FADD R76, R79, R76 ;  /* 0x0000004c4f4c7221 */ /* 0x000fe20000000000 */
[----:B------:R-:W-:Y:S01]  /*3830*/  HMMA.16816.F32 R48, R52, R32, R48 ;  /* 0x000000203430723c */ /* 0x000fe20000001830 */
[----:B------:R-:W-:-:S02]  /*3840*/  F2FP.F16.E4M3.UNPACK_B R24, R24.H1 ;  /* 0x00000018ff18723e */ /* 0x000fc400030006ff */
[----:B------:R-:W-:Y:S02]  /*3850*/  F2FP.F16.E4M3.UNPACK_B R25, R25.H1 ;  /* 0x00000019ff19723e */ /* 0x000fe400030006ff */
[----:B------:R-:W-:Y:S02]  /*3860*/  F2FP.F16.E4M3.UNPACK_B R28, R28.H1 ;  /* 0x0000001cff1c723e */ /* 0x000fe400030006ff */
[----:B------:R-:W-:Y:S01]  /*3870*/  F2FP.F16.E4M3.UNPACK_B R29, R29.H1 ;  /* 0x0000001dff1d723e */ /* 0x000fe200030006ff */
[----:B------:R-:W4:Y:S04]  /*3880*/  SHFL.BFLY PT, R67, R80, 0x2, 0x1f ;  /* 0x0c401f0050437f89 */ /* 0x000f2800000e0000 */
[----:B------:R-:W5:Y:S01]  /*3890*/  SHFL.BFLY PT, R33, R76, 0x2, 0x1f ;  /* 0x0c401f004c217f89 */ /* 0x000f6200000e0000 */
[C---:B------:R-:W-:Y:S06]  /*38a0*/  HMMA.16816.F32 R44, R52.reuse, R24, R44 ;  /* 0x00000018342c723c */ /* 0x040fec000000182c */
[----:B------:R-:W-:Y:S01]  /*38b0*/  HMMA.16816.F32 R56, R52, R28, R56 ;  /* 0x0000001c3438723c */ /* 0x000fe20000001838 */
[----:B------:R-:W-:-:S02]  /*38c0*/  F2FP.F16.E4M3.UNPACK_B R24, R34 ;  /* 0x00000022ff18723e */ /* 0x000fc400020006ff */
[----:B------:R-:W-:-:S04]  /*38d0*/  F2FP.F16.E4M3.UNPACK_B R25, R35 ;  /* 0x00000023ff19723e */ /* 0x000fc800020006ff */
[----:B0-----:R-:W-:Y:S02]  /*38e0*/  SEL R52, R37, R60, !P1 ;  /* 0x0000003c25347207 */ /* 0x001fe40004800000 */
[----:B-1----:R-:W-:Y:S02]  /*38f0*/  SEL R53, R82, R61, !P1 ;  /* 0x0000003d52357207 */ /* 0x002fe40004800000 */
[----:B--2---:R-:W-:Y:S02]  /*3900*/  SEL R54, R65, R62, !P1 ;  /* 0x0000003e41367207 */ /* 0x004fe40004800000 */
[----:B---3--:R-:W-:Y:S02]  /*3910*/  SEL R55, R92, R63, !P1 ;  /* 0x0000003f5c377207 */ /* 0x008fe40004800000 */
[----:B------:R-:W-:Y:S02]  /*3920*/  F2FP.F16.E4M3.UNPACK_B R28, R38 ;  /* 0x00000026ff1c723e */ /* 0x000fe400020006ff */
[----:B------:R-:W-:-:S03]  /*3930*/  F2FP.F16.E4M3.UNPACK_B R29, R39 ;  /* 0x00000027ff1d723e */ /* 0x000fc600020006ff */
[----:B------:R-:W-:Y:S01]  /*3940*/  HMMA.16816.F32 R48, R52, R24, R48 ;  /* 0x000000183430723c */ /* 0x000fe20000001830 */
[----:B----4-:R-:W-:Y:S01]  /*3950*/  FADD R80, R80, R67 ;  /* 0x0000004350507221 */ /* 0x010fe20000000000 */
[----:B-----5:R-:W-:-:S04]  /*3960*/  FADD R33, R76, R33 ;  /* 0x000000214c217221 */ /* 0x020fc80000000000 */
[----:B------:R-:W-:Y:S01]  /*3970*/  HMMA.16816.F32 R40, R52, R28, R40 ;  /* 0x0000001c3428723c */ /* 0x000fe20000001828 */
[----:B------:R-:W-:Y:S02]  /*3980*/  F2FP.F16.E4M3.UNPACK_B R24, R26 ;  /* 0x0000001aff18723e */ /* 0x000fe400020006ff */
[----:B------:R-:W-:-:S04]  /*3990*/  F2FP.F16.E4M3.UNPACK_B R25, R27 ;  /* 0x0000001bff19723e */ /* 0x000fc800020006ff */
[----:B------:R-:W-:Y:S02]  /*39a0*/  F2FP.F16.E4M3.UNPACK_B R28, R30 ;  /* 0x0000001eff1c723e */ /* 0x000fe400020006ff */
[----:B------:R-:W-:Y:S01]  /*39b0*/  F2FP.F16.E4M3.UNPACK_B R29, R31 ;  /* 0x0000001fff1d723e */ /* 0x000fe200020006ff */
[C---:B------:R-:W-:Y:S01]  /*39c0*/  HMMA.16816.F32 R44, R52.reuse, R24, R44 ;  /* 0x00000018342c723c */ /* 0x040fe2000000182c */
[----:B------:R-:W0:Y:S04]  /*39d0*/  SHFL.BFLY PT, R25, R80, 0x1, 0x1f ;  /* 0x0c201f0050197f89 */ /* 0x000e2800000e0000 */
[----:B------:R-:W1:Y:S01]  /*39e0*/  SHFL.BFLY PT, R24, R33, 0x1, 0x1f ;  /* 0x0c201f0021187f89 */ /* 0x000e6200000e0000 */
[----:B------:R-:W-:Y:S01]  /*39f0*/  HMMA.16816.F32 R56, R52, R28, R56 ;  /* 0x0000001c3438723c */ /* 0x000fe20000001838 */
[----:B------:R-:W-:Y:S01]  /*3a00*/  UIADD3 UR5, UR5, 0x40, URZ ;  /* 0x0000004005057890 */ /* 0x000fe2000fffe03f */
[----:B------:R-:W-:-:S05]  /*3a10*/  F2FP.F16.E4M3.UNPACK_B R38, R38.H1 ;  /* 0x00000026ff26723e */ /* 0x000fca00030006ff */
[----:B------:R-:W-:Y:S02]  /*3a20*/  ISETP.LE.AND P2, PT, R3, UR5, PT ;  /* 0x0000000503007c0c */ /* 0x000fe4000bf43270 */
[----:B------:R-:W-:Y:S02]  /*3a30*/  F2FP.F16.E4M3.UNPACK_B R39, R39.H1 ;  /* 0x00000027ff27723e */ /* 0x000fe400030006ff */
[----:B------:R-:W-:Y:S02]  /*3a40*/  SEL R60, R60, R37, !P1 ;  /* 0x000000253c3c7207 */ /* 0x000fe40004800000 */
[----:B------:R-:W-:Y:S02]  /*3a50*/  SEL R61, R61, R82, !P1 ;  /* 0x000000523d3d7207 */ /* 0x000fe40004800000 */
[----:B------:R-:W-:Y:S02]  /*3a60*/  SEL R62, R62, R65, !P1 ;  /* 0x000000413e3e7207 */ /* 0x000fe40004800000 */
[----:B------:R-:W-:-:S02]  /*3a70*/  SEL R63, R63, R92, !P1 ;  /* 0x0000005c3f3f7207 */ /* 0x000fc40004800000 */
[----:B------:R-:W-:Y:S02]  /*3a80*/  F2FP.F16.E4M3.UNPACK_B R34, R34.H1 ;  /* 0x00000022ff22723e */ /* 0x000fe400030006ff */
[----:B------:R-:W-:Y:S02]  /*3a90*/  F2FP.F16.E4M3.UNPACK_B R35, R35.H1 ;  /* 0x00000023ff23723e */ /* 0x000fe400030006ff */
[----:B------:R-:W-:Y:S02]  /*3aa0*/  F2FP.F16.E4M3.UNPACK_B R30, R30.H1 ;  /* 0x0000001eff1e723e */ /* 0x000fe400030006ff */
[----:B------:R-:W-:Y:S02]  /*3ab0*/  F2FP.F16.E4M3.UNPACK_B R31, R31.H1 ;  /* 0x0000001fff1f723e */ /* 0x000fe400030006ff */
[----:B------:R-:W-:Y:S02]  /*3ac0*/  F2FP.F16.E4M3.UNPACK_B R26, R26.H1 ;  /* 0x0000001aff1a723e */ /* 0x000fe400030006ff */
[----:B------:R-:W-:Y:S01]  /*3ad0*/  F2FP.F16.E4M3.UNPACK_B R27, R27.H1 ;  /* 0x0000001bff1b723e */ /* 0x000fe200030006ff */
[----:B------:R-:W-:Y:S01]  /*3ae0*/  HMMA.16816.F32 R64, R60, R38, R40 ;  /* 0x000000263c40723c */ /* 0x000fe20000001828 */
[----:B0-----:R-:W-:Y:S01]  /*3af0*/  FADD R25, R80, R25 ;  /* 0x0000001950197221 */ /* 0x001fe20000000000 */
[----:B-1----:R-:W-:Y:S01]  /*3b00*/  FADD R24, R33, R24 ;  /* 0x0000001821187221 */ /* 0x002fe20000000000 */
[----:B------:R-:W-:-:S03]  /*3b10*/  ULEA UR4, UR9, UR4, 0x6 ;  /* 0x0000000409047291 */ /* 0x000fc6000f8e303f */
[----:B------:R-:W-:Y:S01]  /*3b20*/  HMMA.16816.F32 R48, R60, R34, R48 ;  /* 0x000000223c30723c */ /* 0x000fe20000001830 */
[----:B------:R-:W-:Y:S01]  /*3b30*/  FFMA R149, R74, R149, R25 ;  /* 0x000000954a957223 */ /* 0x000fe20000000019 */
[----:B------:R-:W-:-:S04]  /*3b40*/  FFMA R150, R75, R150, R24 ;  /* 0x000000964b967223 */ /* 0x000fc80000000018 */
[----:B------:R-:W-:Y:S01]  /*3b50*/  HMMA.16816.F32 R68, R60, R30, R56 ;  /* 0x0000001e3c44723c */ /* 0x000fe20000001838 */
[----:B------:R-:W-:Y:S02]  /*3b60*/  IMAD R144, R23, 0x40, R144 ;  /* 0x0000004017907824 */ /* 0x000fe400078e0290 */
[----:B------:R-:W-:-:S03]  /*3b70*/  IMAD.MOV.U32 R151, RZ, RZ, R72 ;  /* 0x000000ffff977224 */ /* 0x000fc600078e0048 */
[----:B------:R-:W-:Y:S01]  /*3b80*/  HMMA.16816.F32 R60, R60, R26, R44 ;  /* 0x0000001a3c3c723c */ /* 0x000fe2000000182c */
[----:B------:R-:W-:Y:S01]  /*3b90*/  IMAD.MOV.U32 R152, RZ, RZ, R73 ;  /* 0x000000ffff987224 */ /* 0x000fe200078e0049 */
[----:B------:R-:W-:-:S07]  /*3ba0*/  NOP ;  /* 0x0000000000007918 */ /* 0x000fce0000000000 */
[----:B------:R-:W-:-:S15]  /*3bb0*/  @!P2 BRA `(.L_x_1) ;  /* 0xffffffd40040a947 */ /* 0x000fde000383ffff */
.L_x_0:
[C---:B------:R-:W-:Y:S01]  /*3bc0*/  LOP3.LUT R6, R0.reuse, 0x8, RZ, 0xc0, !PT ;  /* 0x0000000800067812 */ /* 0x040fe200078ec0ff */
[C---:B------:R-:W-:Y:S01]  /*3bd0*/  IMAD.SHL.U32 R13, R0.reuse, 0x8, RZ ;  /* 0x00000008000d7824 */ /* 0x040fe200078e00ff */
[----:B------:R-:W-:Y:S01]  /*3be0*/  SHF.R.S32.HI R4, RZ, 0x4, R0 ;  /* 0x00000004ff047819 */ /* 0x000fe20000011400 */
[C---:B------:R-:W-:Y:S01]  /*3bf0*/  IMAD.SHL.U32 R14, R0.reuse, 0x40, RZ ;  /* 0x00000040000e7824 */ /* 0x040fe200078e00ff */
[----:B------:R-:W-:Y:S01]  /*3c00*/  LOP3.LUT R3, R0, 0x10, RZ, 0xc0, !PT ;  /* 0x0000001000037812 */ /* 0x000fe200078ec0ff */
[----:B------:R-:W-:Y:S01]  /*3c10*/  BAR.SYNC.DEFER_BLOCKING 0x0 ;  /* 0x0000000000007b1d */ /* 0x000fe20000010000 */
[----:B------:R-:W-:Y:S02]  /*3c20*/  LEA.HI R6, R6, UR6, RZ, 0x1f ;  /* 0x0000000606067c11 */ /* 0x000fe4000f8ff8ff */
[----:B------:R-:W-:Y:S02]  /*3c30*/  SGXT R4, R4, 0x1 ;  /* 0x000000010404781a */ /* 0x000fe40000000200 */
[----:B------:R-:W-:Y:S01]  /*3c40*/  LOP3.LUT R12, R0, 0x20, RZ, 0xc0, !PT ;  /* 0x00000020000c7812 */ /* 0x000fe200078ec0ff */
[----:B------:R-:W-:Y:S01]  /*3c50*/  IMAD R6, R3, 0x4, R6 ;  /* 0x0000000403067824 */ /* 0x000fe200078e0206 */
[----:B------:R-:W-:Y:S01]  /*3c60*/  LOP3.LUT R3, R4, 0x204, RZ, 0xc0, !PT ;  /* 0x0000020404037812 */ /* 0x000fe200078ec0ff */
[----:B------:R-:W0:Y:S01]  /*3c70*/  LDC R28, c[0x0][0x278] ;  /* 0x00009e00ff1c7b82 */ /* 0x000e220000000800 */
[C---:B------:R-:W-:Y:S01]  /*3c80*/  ISETP.NE.U32.AND P4, PT, R12.reuse, RZ, PT ;  /* 0x000000ff0c00720c */ /* 0x040fe20003f85070 */
[----:B------:R-:W-:Y:S01]  /*3c90*/  ULDC.64 UR4, c[0x0][0x270] ;  /* 0x00009c0000047ab9 */ /* 0x000fe20000000a00 */
[----:B------:R-:W-:Y:S01]  /*3ca0*/  FSETP.GEU.AND P2, PT, R149, 1.175494350822287508e-38, PT ;  /* 0x008000009500780b */ /* 0x000fe20003f4e000 */
[----:B------:R-:W-:Y:S01]  /*3cb0*/  IMAD R12, R12, 0x4, R3 ;  /* 0x000000040c0c7824 */ /* 0x000fe200078e0203 */
[----:B------:R-:W-:Y:S01]  /*3cc0*/  LOP3.LUT R3, R13, 0x38, RZ, 0xc0, !PT ;  /* 0x000000380d037812 */ /* 0x000fe200078ec0ff */
[----:B------:R-:W-:Y:S01]  /*3cd0*/  UIMAD UR4, UR7, UR4, URZ ;  /* 0x00000004070472a4 */ /* 0x000fe2000f8e023f */
[----:B------:R-:W-:Y:S01]  /*3ce0*/  FSETP.GT.AND P0, PT, |R149|, 8.50705917302346158658e+37, PT ;  /* 0x7e8000009500780b */ /* 0x000fe20003f04200 */
[----:B------:R-:W1:Y:S01]  /*3cf0*/  LDC.64 R38, c[0x0][0x230] ;  /* 0x00008c00ff267b82 */ /* 0x000e620000000a00 */
[----:B------:R-:W-:Y:S01]  /*3d00*/  SHF.R.S32.HI R5, RZ, 0x3, R0 ;  /* 0x00000003ff057819 */ /* 0x000fe20000011400 */
[----:B------:R-:W-:-:S02]  /*3d10*/  IMAD.IADD R3, R3, 0x1, R6 ;  /* 0x0000000103037824 */ /* 0x000fc400078e0206 */
[C---:B------:R-:W-:Y:S01]  /*3d20*/  FMUL R6, R149.reuse, 8388608 ;  /* 0x4b00000095067820 */ /* 0x040fe20000400000 */
[----:B------:R-:W-:Y:S02]  /*3d30*/  FSETP.GEU.AND P3, PT, |R149|, 1.175494350822287508e-38, PT ;  /* 0x008000009500780b */ /* 0x000fe40003f6e200 */
[----:B------:R-:W-:Y:S02]  /*3d40*/  SGXT R5, R5, 0x1 ;  /* 0x000000010505781a */ /* 0x000fe40000000200 */
[----:B------:R-:W-:Y:S02]  /*3d50*/  FSEL R30, R6, R149, !P2 ;  /* 0x00000095061e7208 */ /* 0x000fe40005000000 */
[----:B------:R-:W-:Y:S01]  /*3d60*/  LOP3.LUT R4, R5, 0x140, RZ, 0xc0, !PT ;  /* 0x0000014005047812 */ /* 0x000fe200078ec0ff */
[C---:B------:R-:W-:Y:S01]  /*3d70*/  FMUL R5, R150.reuse, 8388608 ;  /* 0x4b00000096057820 */ /* 0x040fe20000400000 */
[----:B------:R-:W-:Y:S01]  /*3d80*/  FSETP.GEU.AND P1, PT, R150, 1.175494350822287508e-38, PT ;  /* 0x008000009600780b */ /* 0x000fe20003f2e000 */
[----:B------:R-:W-:-:S02]  /*3d90*/  VIADD R8, R30, 0xc0cafb0d ;  /* 0xc0cafb0d1e087836 */ /* 0x000fc40000000000 */
[----:B------:R-:W-:Y:S01]  /*3da0*/  @P0 FMUL R149, R149, 0.25 ;  /* 0x3e80000095950820 */ /* 0x000fe20000400000 */
[----:B------:R-:W-:Y:S01]  /*3db0*/  FSEL R7, RZ, -23, P2 ;  /* 0xc1b80000ff077808 */ /* 0x000fe20001000000 */
[----:B------:R-:W-:Y:S01]  /*3dc0*/  @P0 FMUL R63, R63, 0.25 ;  /* 0x3e8000003f3f0820 */ /* 0x000fe20000400000 */
[----:B------:R-:W-:Y:S01]  /*3dd0*/  FSEL R31, R5, R150, !P1 ;  /* 0x00000096051f7208 */ /* 0x000fe20004800000 */
[----:B------:R-:W-:Y:S01]  /*3de0*/  @!P3 FMUL R149, R149, 16777216 ;  /* 0x4b8000009595b820 */ /* 0x000fe20000400000 */
[----:B------:R-:W-:Y:S01]  /*3df0*/  LOP3.LUT R9, R8, 0xff800000, RZ, 0xc0, !PT ;  /* 0xff80000008097812 */ /* 0x000fe200078ec0ff */
[----:B------:R-:W-:Y:S01]  /*3e00*/  @P0 FMUL R62, R62, 0.25 ;  /* 0x3e8000003e3e0820 */ /* 0x000fe20000400000 */
[----:B------:R-:W-:Y:S01]  /*3e10*/  FSEL R5, RZ, -23, P1 ;  /* 0xc1b80000ff057808 */ /* 0x000fe20000800000 */
[----:B------:R-:W-:Y:S01]  /*3e20*/  VIADD R6, R31, 0xc0cafb0d ;  /* 0xc0cafb0d1f067836 */ /* 0x000fe20000000000 */
[----:B------:R-:W-:Y:S01]  /*3e30*/  I2FP.F32.S32 R10, R9 ;  /* 0x00000009000a7245 */ /* 0x000fe20000201400 */
[----:B------:R-:W-:Y:S01]  /*3e40*/  @P0 FMUL R71, R71, 0.25 ;  /* 0x3e80000047470820 */ /* 0x000fe20000400000 */
[----:B------:R-:W-:Y:S01]  /*3e50*/  FSETP.GT.AND P1, PT, |R150|, 8.50705917302346158658e+37, PT ;  /* 0x7e8000009600780b */ /* 0x000fe20003f24200 */
[----:B------:R-:W-:Y:S01]  /*3e60*/  @P0 FMUL R70, R70, 0.25 ;  /* 0x3e80000046460820 */ /* 0x000fe20000400000 */
[----:B------:R-:W-:Y:S01]  /*3e70*/  FSETP.GEU.AND P2, PT, |R150|, 1.175494350822287508e-38, PT ;  /* 0x008000009600780b */ /* 0x000fe20003f4e200 */
[----:B------:R-:W-:Y:S01]  /*3e80*/  FFMA.FTZ R10, R10, 1.1920928955078125e-07, R7 ;  /* 0x340000000a0a7823 */ /* 0x000fe20000010007 */
[----:B------:R-:W-:Y:S01]  /*3e90*/  LOP3.LUT R13, R4, 0x38, R13, 0xf8, !PT ;  /* 0x00000038040d7812 */ /* 0x000fe200078ef80d */
[----:B------:R-:W2:Y:S01]  /*3ea0*/  MUFU.RCP R7, R149 ;  /* 0x0000009500077308 */ /* 0x000ea20000001000 */
[----:B------:R-:W-:Y:S01]  /*3eb0*/  IMAD.SHL.U32 R4, R0, 0x2, RZ ;  /* 0x0000000200047824 */ /* 0x000fe200078e00ff */
[----:B------:R-:W-:Y:S01]  /*3ec0*/  LOP3.LUT R6, R6, 0xff800000, RZ, 0xc0, !PT ;  /* 0xff80000006067812 */ /* 0x000fe200078ec0ff */
[----:B------:R-:W-:Y:S01]  /*3ed0*/  @P0 FMUL R51, R51, 0.25 ;  /* 0x3e80000033330820 */ /* 0x000fe20000400000 */
[----:B------:R-:W-:Y:S01]  /*3ee0*/  SEL R11, RZ, 0x204, !P4 ;  /* 0x00000204ff0b7807 */ /* 0x000fe20006000000 */
[----:B------:R-:W-:Y:S01]  /*3ef0*/  @P0 FMUL R50, R50, 0.25 ;  /* 0x3e80000032320820 */ /* 0x000fe20000400000 */
[----:B------:R-:W-:Y:S01]  /*3f00*/  @P0 FMUL R67, R67, 0.25 ;  /* 0x3e80000043430820 */ /* 0x000fe20000400000 */
[----:B------:R-:W-:Y:S01]  /*3f10*/  @P0 FMUL R66, R66, 0.25 ;  /* 0x3e80000042420820 */ /* 0x000fe20000400000 */
[----:B------:R-:W-:Y:S01]  /*3f20*/  @P1 FMUL R150, R150, 0.25 ;  /* 0x3e80000096961820 */ /* 0x000fe20000400000 */
[----:B------:R-:W-:Y:S01]  /*3f30*/  I2FP.F32.S32 R8, R6 ;  /* 0x0000000600087245 */ /* 0x000fe20000201400 */
[----:B------:R-:W-:Y:S01]  /*3f40*/  @!P3 FMUL R63, R63, 16777216 ;  /* 0x4b8000003f3fb820 */ /* 0x000fe20000400000 */
[----:B------:R-:W-:Y:S01]  /*3f50*/  LOP3.LUT R11, R11, 0x3c, R4, 0x78, !PT ;  /* 0x0000003c0b0b7812 */ /* 0x000fe200078e7804 */
[----:B------:R-:W-:Y:S01]  /*3f60*/  @!P3 FMUL R62, R62, 16777216 ;  /* 0x4b8000003e3eb820 */ /* 0x000fe20000400000 */
[----:B------:R-:W-:Y:S01]  /*3f70*/  @!P3 FMUL R71, R71, 16777216 ;  /* 0x4b8000004747b820 */ /* 0x000fe20000400000 */
[----:B------:R-:W-:Y:S01]  /*3f80*/  @!P3 FMUL R70, R70, 16777216 ;  /* 0x4b8000004646b820 */ /* 0x000fe20000400000 */
[----:B------:R-:W-:Y:S01]  /*3f90*/  @!P3 FMUL R51, R51, 16777216 ;  /* 0x4b8000003333b820 */ /* 0x000fe20000400000 */
[----:B------:R-:W-:Y:S01]  /*3fa0*/  @!P3 FMUL R50, R50, 16777216 ;  /* 0x4b8000003232b820 */ /* 0x000fe20000400000 */
[----:B------:R-:W-:Y:S01]  /*3fb0*/  @!P3 FMUL R67, R67, 16777216 ;  /* 0x4b8000004343b820 */ /* 0x000fe20000400000 */
[----:B------:R-:W-:Y:S01]  /*3fc0*/  @!P3 FMUL R66, R66, 16777216 ;  /* 0x4b8000004242b820 */ /* 0x000fe20000400000 */
[----:B------:R-:W-:Y:S01]  /*3fd0*/  @!P2 FMUL R150, R150, 16777216 ;  /* 0x4b8000009696a820 */ /* 0x000fe20000400000 */
[----:B------:R-:W-:Y:S01]  /*3fe0*/  LOP3.LUT R25, R11, 0x40, R14, 0xf8, !PT ;  /* 0x000000400b197812 */ /* 0x000fe200078ef80e */
[----:B------:R-:W-:Y:S01]  /*3ff0*/  FFMA.FTZ R5, R8, 1.1920928955078125e-07, R5 ;  /* 0x3400000008057823 */ /* 0x000fe20000010005 */
[C---:B--2---:R-:W-:Y:S01]  /*4000*/  FMUL R8, R7.reuse, R63 ;  /* 0x0000003f07087220 */ /* 0x044fe20000400000 */
[C---:B------:R-:W-:Y:S01]  /*4010*/  FMUL R11, R7.reuse, R62 ;  /* 0x0000003e070b7220 */ /* 0x040fe20000400000 */
[C---:B------:R-:W-:Y:S01]  /*4020*/  FMUL R14, R7.reuse, R71 ;  /* 0x00000047070e7220 */ /* 0x040fe20000400000 */
[C---:B------:R-:W-:Y:S01]  /*4030*/  FMUL R15, R7.reuse, R70 ;  /* 0x00000046070f7220 */ /* 0x040fe20000400000 */
[C---:B------:R-:W-:Y:S01]  /*4040*/  FMUL R17, R7.reuse, R51 ;  /* 0x0000003307117220 */ /* 0x040fe20000400000 */
[C---:B------:R-:W-:Y:S01]  /*4050*/  FMUL R18, R7.reuse, R50 ;  /* 0x0000003207127220 */ /* 0x040fe20000400000 */
[C---:B------:R-:W-:Y:S01]  /*4060*/  FMUL R21, R7.reuse, R67 ;  /* 0x0000004307157220 */ /* 0x040fe20000400000 */
[----:B------:R-:W-:Y:S01]  /*4070*/  FMUL R22, R7, R66 ;  /* 0x0000004207167220 */ /* 0x000fe20000400000 */
[----:B------:R-:W-:Y:S01]  /*4080*/  @P1 FMUL R61, R61, 0.25 ;  /* 0x3e8000003d3d1820 */ /* 0x000fe20000400000 */
[----:B------:R-:W2:Y:S01]  /*4090*/  MUFU.RCP R7, R150 ;  /* 0x0000009600077308 */ /* 0x000ea20000001000 */
[----:B------:R-:W-:Y:S01]  /*40a0*/  @P1 FMUL R60, R60, 0.25 ;  /* 0x3e8000003c3c1820 */ /* 0x000fe20000400000 */
[----:B------:R-:W-:Y:S01]  /*40b0*/  @P1 FMUL R69, R69, 0.25 ;  /* 0x3e80000045451820 */ /* 0x000fe20000400000 */
[----:B------:R-:W-:Y:S01]  /*40c0*/  @P1 FMUL R49, R49, 0.25 ;  /* 0x3e80000031311820 */ /* 0x000fe20000400000 */
[----:B------:R-:W-:Y:S01]  /*40d0*/  @P1 FMUL R48, R48, 0.25 ;  /* 0x3e80000030301820 */ /* 0x000fe20000400000 */
[----:B------:R-:W-:Y:S01]  /*40e0*/  @P1 FMUL R65, R65, 0.25 ;  /* 0x3e80000041411820 */ /* 0x000fe20000400000 */
[----:B------:R-:W-:Y:S01]  /*40f0*/  @P1 FMUL R64, R64, 0.25 ;  /* 0x3e80000040401820 */ /* 0x000fe20000400000 */
[----:B------:R-:W-:Y:S01]  /*4100*/  @P1 FMUL R68, R68, 0.25 ;  /* 0x3e80000044441820 */ /* 0x000fe20000400000 */
        /* <DEDUP_REMOVED lines=9> */
[----:B------:R-:W-:-:S02]  /*41a0*/  IMAD.IADD R26, R12, 0x1, R13 ;  /* 0x000000010c1a7824 */ /* 0x000fc400078e020d */
        /* <DEDUP_REMOVED lines=8> */
[----:B------:R-:W-:Y:S01]  /*4230*/  F2FP.SATFINITE.E4M3.F32.PACK_AB_MERGE_C R23, R23, R24, RZ ;  /* 0x000000181717723e */ /* 0x000fe200048070ff */
[----:B------:R-:W-:Y:S01]  /*4240*/  IMAD.IADD R6, R31, 0x1, -R6 ;  /* 0x000000011f067824 */ /* 0x000fe200078e0a06 */
[----:B------:R-:W-:Y:S01]  /*4250*/  F2FP.SATFINITE.E4M3.F32.PACK_AB_MERGE_C R19, R19, R20, RZ ;  /* 0x000000141313723e */ /* 0x000fe200048070ff */
[----:B------:R-:W-:Y:S01]  /*4260*/  IMAD.IADD R9, R30, 0x1, -R9 ;  /* 0x000000011e097824 */ /* 0x000fe200078e0a09 */
[----:B------:R-:W-:Y:S01]  /*4270*/  F2FP.SATFINITE.E4M3.F32.PACK_AB_MERGE_C R7, R16, R7, RZ ;  /* 0x000000071007723e */ /* 0x000fe200048070ff */
[----:B------:R-:W-:Y:S01]  /*4280*/  FADD R6, R6, -1 ;  /* 0xbf80000006067421 */ /* 0x000fe20000000000 */
[----:B------:R-:W-:Y:S01]  /*4290*/  LOP3.LUT R23, R23, 0xffff, RZ, 0xc0, !PT ;  /* 0x0000ffff17177812 */ /* 0x000fe200078ec0ff */
[----:B------:R-:W-:Y:S01]  /*42a0*/  FADD R9, R9, -1 ;  /* 0xbf80000009097421 */ /* 0x000fe20000000000 */
[----:B------:R-:W-:-:S02]  /*42b0*/  LOP3.LUT R27, R7, 0xffff, RZ, 0xc0, !PT ;  /* 0x0000ffff071b7812 */ /* 0x000fc400078ec0ff */
[----:B------:R-:W-:Y:S02]  /*42c0*/  LOP3.LUT R20, R19, 0xffff, RZ, 0xc0, !PT ;  /* 0x0000ffff13147812 */ /* 0x000fe400078ec0ff */
[----:B------:R-:W-:Y:S02]  /*42d0*/  F2FP.SATFINITE.E4M3.F32.PACK_AB_MERGE_C R14, R14, R15, RZ ;  /* 0x0000000f0e0e723e */ /* 0x000fe400048070ff */
[----:B------:R-:W-:Y:S02]  /*42e0*/  F2FP.SATFINITE.E4M3.F32.PACK_AB_MERGE_C R21, R21, R22, RZ ;  /* 0x000000161515723e */ /* 0x000fe400048070ff */
[----:B------:R-:W-:Y:S02]  /*42f0*/  F2FP.SATFINITE.E4M3.F32.PACK_AB_MERGE_C R17, R17, R18, RZ ;  /* 0x000000121111723e */ /* 0x000fe400048070ff */
[----:B------:R-:W-:Y:S02]  /*4300*/  PRMT R16, R27, 0x3340, R0 ;  /* 0x000033401b107816 */ /* 0x000fe40000000000 */
[----:B------:R-:W-:-:S02]  /*4310*/  PRMT R7, R23, 0x3340, R20 ;  /* 0x0000334017077816 */ /* 0x000fc40000000014 */
[----:B------:R-:W-:Y:S02]  /*4320*/  LOP3.LUT R29, R14, 0xffff, RZ, 0xc0, !PT ;  /* 0x0000ffff0e1d7812 */ /* 0x000fe400078ec0ff */
[----:B------:R-:W-:Y:S02]  /*4330*/  LOP3.LUT R21, R21, 0xffff, RZ, 0xc0, !PT ;  /* 0x0000ffff15157812 */ /* 0x000fe400078ec0ff */
[----:B------:R-:W-:Y:S02]  /*4340*/  LOP3.LUT R22, R17, 0xffff, RZ, 0xc0, !PT ;  /* 0x0000ffff11167812 */ /* 0x000fe400078ec0ff */
[----:B------:R-:W-:Y:S02]  /*4350*/  F2FP.SATFINITE.E4M3.F32.PACK_AB_MERGE_C R14, R8, R11, RZ ;  /* 0x0000000b080e723e */ /* 0x000fe400048070ff */
[----:B------:R-:W-:Y:S02]  /*4360*/  PRMT R16, R7, 0x5410, R16 ;  /* 0x0000541007107816 */ /* 0x000fe40000000010 */
[----:B------:R-:W-:-:S02]  /*4370*/  SHF.R.U32.HI R8, RZ, 0x8, R20 ;  /* 0x00000008ff087819 */ /* 0x000fc40000011614 */
[----:B------:R-:W-:Y:S02]  /*4380*/  SHF.R.U32.HI R7, RZ, 0x8, R23 ;  /* 0x00000008ff077819 */ /* 0x000fe40000011617 */
[----:B------:R-:W-:Y:S02]  /*4390*/  SHF.R.U32.HI R11, RZ, 0x8, R27 ;  /* 0x00000008ff0b7819 */ /* 0x000fe4000001161b */
[----:B------:R-:W-:Y:S02]  /*43a0*/  PRMT R18, R29, 0x3340, R0 ;  /* 0x000033401d127816 */ /* 0x000fe40000000000 */
[----:B------:R-:W-:Y:S02]  /*43b0*/  PRMT R15, R21, 0x3340, R22 ;  /* 0x00003340150f7816 */ /* 0x000fe40000000016 */
[----:B------:R-:W-:Y:S01]  /*43c0*/  F2FP.SATFINITE.E4M3.F32.PACK_AB_MERGE_C R13, R12, R13, RZ ;  /* 0x0000000d0c0d723e */ /* 0x000fe200048070ff */
[----:B------:R-:W-:Y:S01]  /*43d0*/  IMAD.MOV.U32 R12, RZ, RZ, 0x3dc6b27f ;  /* 0x3dc6b27fff0c7424 */ /* 0x000fe200078e00ff */
[----:B------:R-:W-:-:S02]  /*43e0*/  LOP3.LUT R8, R8, 0xffff, RZ, 0xc0, !PT ;  /* 0x0000ffff08087812 */ /* 0x000fc400078ec0ff */
[----:B------:R-:W-:Y:S02]  /*43f0*/  LOP3.LUT R7, R7, 0xffff, RZ, 0xc0, !PT ;  /* 0x0000ffff07077812 */ /* 0x000fe400078ec0ff */
[----:B------:R-:W-:Y:S02]  /*4400*/  LOP3.LUT R11, R11, 0xffff, RZ, 0xc0, !PT ;  /* 0x0000ffff0b0b7812 */ /* 0x000fe400078ec0ff */
[----:B------:R-:W-:Y:S02]  /*4410*/  PRMT R17, R15, 0x5410, R18 ;  /* 0x000054100f117816 */ /* 0x000fe40000000012 */
[----:B------:R-:W-:Y:S01]  /*4420*/  PRMT R15, R7, 0x3340, R8 ;  /* 0x00003340070f7816 */ /* 0x000fe20000000008 */
[CC--:B------:R-:W-:Y:S01]  /*4430*/  FFMA.FTZ R7, R6.reuse, R12.reuse, -0.16845393180847167969 ;  /* 0xbe2c7f3006077423 */ /* 0x0c0fe2000001000c */
[----:B------:R-:W-:Y:S01]  /*4440*/  PRMT R18, R11, 0x3340, R0 ;  /* 0x000033400b127816 */ /* 0x000fe20000000000 */
[C---:B------:R-:W-:Y:S01]  /*4450*/  FFMA.FTZ R8, R9.reuse, R12, -0.16845393180847167969 ;  /* 0xbe2c7f3009087423 */ /* 0x040fe2000001000c */
[----:B------:R-:W-:Y:S01]  /*4460*/  SHF.R.U32.HI R11, RZ, 0x8, R21 ;  /* 0x00000008ff0b7819 */ /* 0x000fe20000011615 */
[C---:B------:R-:W-:Y:S01]  /*4470*/  FFMA.FTZ R7, R6.reuse, R7, 0.1716887056827545166 ;  /* 0x3e2fcf2a06077423 */ /* 0x040fe20000010007 */
[----:B------:R-:W-:Y:S01]  /*4480*/  SHF.R.U32.HI R12, RZ, 0x8, R22 ;  /* 0x00000008ff0c7819 */ /* 0x000fe20000011616 */
[----:B------:R-:W-:Y:S01]  /*4490*/  FFMA.FTZ R8, R9, R8, 0.1716887056827545166 ;  /* 0x3e2fcf2a09087423 */ /* 0x000fe20000010008 */
[----:B------:R-:W-:Y:S01]  /*44a0*/  LOP3.LUT R19, R11, 0xffff, RZ, 0xc0, !PT ;  /* 0x0000ffff0b137812 */ /* 0x000fe200078ec0ff */
[----:B------:R-:W-:Y:S01]  /*44b0*/  FFMA.FTZ R7, R6, R7, -0.17900948226451873779 ;  /* 0xbe374e4306077423 */ /* 0x000fe20000010007 */
[----:B------:R-:W-:Y:S01]  /*44c0*/  SHF.R.U32.HI R11, RZ, 0x8, R29 ;  /* 0x00000008ff0b7819 */ /* 0x000fe2000001161d */
[----:B------:R-:W-:Y:S01]  /*44d0*/  FFMA.FTZ R8, R9, R8, -0.17900948226451873779 ;  /* 0xbe374e4309087423 */ /* 0x000fe20000010008 */
[----:B------:R-:W-:Y:S01]  /*44e0*/  LOP3.LUT R12, R12, 0xffff, RZ, 0xc0, !PT ;  /* 0x0000ffff0c0c7812 */ /* 0x000fe200078ec0ff */
[C---:B------:R-:W-:Y:S01]  /*44f0*/  FFMA.FTZ R7, R6.reuse, R7, 0.20512372255325317383 ;  /* 0x3e520bf406077423 */ /* 0x040fe20000010007 */
[----:B------:R-:W-:Y:S01]  /*4500*/  LOP3.LUT R11, R11, 0xffff, RZ, 0xc0, !PT ;  /* 0x0000ffff0b0b7812 */ /* 0x000fe200078ec0ff */
[----:B------:R-:W-:Y:S01]  /*4510*/  FFMA.FTZ R8, R9, R8, 0.20512372255325317383 ;  /* 0x3e520bf409087423 */ /* 0x000fe20000010008 */
[----:B------:R-:W-:Y:S01]  /*4520*/  PRMT R12, R19, 0x3340, R12 ;  /* 0x00003340130c7816 */ /* 0x000fe2000000000c */
[----:B------:R-:W-:Y:S01]  /*4530*/  FFMA.FTZ R7, R6, R7, -0.24046532809734344482 ;  /* 0xbe763c8b06077423 */ /* 0x000fe20000010007 */
[----:B------:R-:W-:Y:S01]  /*4540*/  PRMT R11, R11, 0x3340, R0 ;  /* 0x000033400b0b7816 */ /* 0x000fe20000000000 */
[----:B------:R-:W-:Y:S01]  /*4550*/  FFMA.FTZ R8, R9, R8, -0.24046532809734344482 ;  /* 0xbe763c8b09087423 */ /* 0x000fe20000010008 */
[----:B------:R-:W-:Y:S01]  /*4560*/  LOP3.LUT R14, R14, 0xffff, RZ, 0xc0, !PT ;  /* 0x0000ffff0e0e7812 */ /* 0x000fe200078ec0ff */
[C---:B------:R-:W-:Y:S01]  /*4570*/  FFMA.FTZ R7, R6.reuse, R7, 0.28857114911079406738 ;  /* 0x3e93bf9906077423 */ /* 0x040fe20000010007 */
[----:B------:R-:W-:Y:S01]  /*4580*/  LOP3.LUT R13, R13, 0xffff, RZ, 0xc0, !PT ;  /* 0x0000ffff0d0d7812 */ /* 0x000fe200078ec0ff */
[----:B------:R-:W-:Y:S01]  /*4590*/  FFMA.FTZ R8, R9, R8, 0.28857114911079406738 ;  /* 0x3e93bf9909087423 */ /* 0x000fe20000010008 */
[----:B------:R-:W-:Y:S01]  /*45a0*/  PRMT R18, R15, 0x5410, R18 ;  /* 0x000054100f127816 */ /* 0x000fe20000000012 */
[----:B------:R-:W-:Y:S01]  /*45b0*/  FFMA.FTZ R7, R6, R7, -0.36067417263984680176 ;  /* 0xbeb8aa4906077423 */ /* 0x000fe20000010007 */
[----:B------:R-:W-:Y:S01]  /*45c0*/  PRMT R11, R12, 0x5410, R11 ;  /* 0x000054100c0b7816 */ /* 0x000fe2000000000b */
[----:B------:R-:W-:Y:S01]  /*45d0*/  FFMA.FTZ R8, R9, R8, -0.36067417263984680176 ;  /* 0xbeb8aa4909087423 */ /* 0x000fe20000010008 */
[--C-:B------:R-:W-:Y:S01]  /*45e0*/  PRMT R12, R17, 0x4210, R14.reuse ;  /* 0x00004210110c7816 */ /* 0x100fe2000000000e */
[----:B------:R-:W-:Y:S01]  /*45f0*/  FFMA.FTZ R7, R6, R7, 0.48089820146560668945 ;  /* 0x3ef6384a06077423 */ /* 0x000fe20000010007 */
[--C-:B------:R-:W-:Y:S01]  /*4600*/  PRMT R16, R16, 0x4210, R13.reuse ;  /* 0x0000421010107816 */ /* 0x100fe2000000000d */
[----:B------:R-:W-:Y:S01]  /*4610*/  FFMA.FTZ R8, R9, R8, 0.48089820146560668945 ;  /* 0x3ef6384a09087423 */ /* 0x000fe20000010008 */
[----:B------:R-:W-:Y:S01]  /*4620*/  PRMT R18, R18, 0x5210, R13 ;  /* 0x0000521012127816 */ /* 0x000fe2000000000d */
[C---:B------:R-:W-:Y:S01]  /*4630*/  FFMA.FTZ R7, R6.reuse, R7, -0.72134751081466674805 ;  /* 0xbf38aa3b06077423 */ /* 0x040fe20000010007 */
[----:B------:R-:W-:Y:S01]  /*4640*/  PRMT R14, R11, 0x5210, R14 ;  /* 0x000052100b0e7816 */ /* 0x000fe2000000000e */
[----:B------:R2:W-:Y:S01]  /*4650*/  STS [R25+UR6], R16 ;  /* 0x0000001019007988 */ /* 0x0005e20008000806 */
[----:B------:R-:W-:Y:S01]  /*4660*/  LOP3.LUT R11, R25, 0x40, RZ, 0x3c, !PT ;  /* 0x00000040190b7812 */ /* 0x000fe200078e3cff */
[C---:B------:R-:W-:Y:S01]  /*4670*/  FMUL R7, R6.reuse, R7 ;  /* 0x0000000706077220 */ /* 0x040fe20000400000 */
[----:B------:R-:W-:Y:S01]  /*4680*/  FFMA.FTZ R8, R9, R8, -0.72134751081466674805 ;  /* 0xbf38aa3b09087423 */ /* 0x000fe20000010008 */
[----:B------:R3:W-:Y:S01]  /*4690*/  STS [R25+UR6+0x80], R18 ;  /* 0x0000801219007988 */ /* 0x0007e20008000806 */
[----:B------:R-:W-:Y:S01]  /*46a0*/  ISETP.GE.U32.AND P3, PT, R31, 0x7f800000, PT ;  /* 0x7f8000001f00780c */ /* 0x000fe20003f66070 */
[----:B------:R-:W-:Y:S01]  /*46b0*/  FMUL R7, R6, R7 ;  /* 0x0000000706077220 */ /* 0x000fe20000400000 */
[C---:B------:R-:W-:Y:S01]  /*46c0*/  FMUL R8, R9.reuse, R8 ;  /* 0x0000000809087220 */ /* 0x040fe20000400000 */
[----:B------:R-:W-:Y:S01]  /*46d0*/  STS [R11+UR6+0x100], R12 ;  /* 0x0001000c0b007988 */ /* 0x000fe20008000806 */
[----:B------:R-:W-:Y:S01]  /*46e0*/  ISETP.GE.U32.AND P2, PT, R30, 0x7f800000, PT ;  /* 0x7f8000001e00780c */ /* 0x000fe20003f46070 */
[----:B------:R-:W-:Y:S01]  /*46f0*/  FFMA.FTZ R6, R6, 1.4426950216293334961, R7 ;  /* 0x3fb8aa3b06067823 */ /* 0x000fe20000010007 */
[----:B------:R-:W-:Y:S01]  /*4700*/  FMUL R8, R9, R8 ;  /* 0x0000000809087220 */ /* 0x000fe20000400000 */
[----:B------:R4:W-:Y:S01]  /*4710*/  STS [R11+UR6+0x180], R14 ;  /* 0x0001800e0b007988 */ /* 0x0009e20008000806 */
[----:B--2---:R-:W3:Y:S01]  /*4720*/  LDC.64 R16, c[0x0][0x228] ;  /* 0x00008a00ff107b82 */ /* 0x004ee20000000a00 */
[----:B------:R-:W-:Y:S01]  /*4730*/  FADD R5, R5, R6 ;  /* 0x0000000605057221 */ /* 0x000fe20000000000 */
[----:B------:R-:W-:-:S06]  /*4740*/  LOP3.LUT R6, R26, 0x4, RZ, 0x3c, !PT ;  /* 0x000000041a067812 */ /* 0x000fcc00078e3cff */
[----:B------:R-:W-:Y:S01]  /*4750*/  BAR.SYNC.DEFER_BLOCKING 0x0 ;  /* 0x0000000000007b1d */ /* 0x000fe20000010000 */
[----:B------:R-:W-:Y:S01]  /*4760*/  FFMA.FTZ R9, R9, 1.4426950216293334961, R8 ;  /* 0x3fb8aa3b09097823 */ /* 0x000fe20000010008 */
[----:B------:R-:W-:Y:S01]  /*4770*/  LOP3.LUT P0, RZ, R0, 0x60, RZ, 0xc0, !PT ;  /* 0x0000006000ff7812 */ /* 0x000fe2000780c0ff */
[----:B------:R-:W-:Y:S01]  /*4780*/  IMAD R7, R2, UR5, RZ ;  /* 0x0000000502077c24 */ /* 0x000fe2000f8e02ff */
[----:B------:R-:W-:Y:S01]  /*4790*/  LEA.HI R13, R0, 0x1c, RZ, 0x1b ;  /* 0x0000001c000d7811 */ /* 0x000fe200078fd8ff */
[----:B------:R-:W-:Y:S01]  /*47a0*/  FADD R22, R10, R9 ;  /* 0x000000090a167221 */ /* 0x000fe20000000000 */
[----:B------:R-:W-:Y:S01]  /*47b0*/  SHF.R.U32.HI R9, RZ, 0x5, R0 ;  /* 0x00000005ff097819 */ /* 0x000fe20000011600 */
[----:B------:R-:W-:Y:S01]  /*47c0*/  USHF.R.S32.HI UR5, URZ, 0x1f, UR4 ;  /* 0x0000001f3f057899 */ /* 0x000fe20008011404 */
[----:B------:R-:W-:Y:S01]  /*47d0*/  @P3 IMAD.MOV.U32 R10, RZ, RZ, 0x7f800000 ;  /* 0x7f800000ff0a3424 */ /* 0x000fe200078e00ff */
[----:B------:R-:W-:Y:S02]  /*47e0*/  SHF.R.S32.HI R8, RZ, 0x1f, R7 ;  /* 0x0000001fff087819 */ /* 0x000fe40000011407 */
[----:B------:R-:W-:Y:S01]  /*47f0*/  SGXT.U32 R9, R9, 0x2 ;  /* 0x000000020909781a */ /* 0x000fe20000000000 */
[----:B------:R-:W-:Y:S01]  /*4800*/  @P3 FFMA.FTZ R5, R31, R10, +INF ;  /* 0x7f8000001f053423 */ /* 0x000fe2000001000a */
[----:B0-----:R-:W-:Y:S01]  /*4810*/  IMAD R10, R13, R28, RZ ;  /* 0x0000001c0d0a7224 */ /* 0x001fe200078e02ff */
[----:B------:R-:W-:-:S02]  /*4820*/  FSETP.NEU.AND P1, PT, R31, RZ, PT ;  /* 0x000000ff1f00720b */ /* 0x000fc40003f2d000 */
[----:B------:R-:W-:Y:S01]  /*4830*/  IMAD R0, R9, R28, RZ ;  /* 0x0000001c09007224 */ /* 0x000fe200078e02ff */
[----:B------:R-:W-:Y:S02]  /*4840*/  FSETP.NEU.AND P3, PT, R30, RZ, PT ;  /* 0x000000ff1e00720b */ /* 0x000fe40003f6d000 */
[----:B------:R-:W-:Y:S01]  /*4850*/  FSEL R5, R5, -INF , P1 ;  /* 0xff80000005057808 */ /* 0x000fe20000800000 */
[C---:B------:R-:W-:Y:S01]  /*4860*/  IMAD R9, R28.reuse, 0x4, R0 ;  /* 0x000000041c097824 */ /* 0x040fe200078e0200 */
[----:B---3--:R-:W-:Y:S01]  /*4870*/  IADD3 R18, P4, P5, R7, UR4, R16 ;  /* 0x0000000407127c10 */ /* 0x008fe2000fd9e010 */
[----:B------:R-:W-:Y:S01]  /*4880*/  @P2 IMAD.MOV.U32 R7, RZ, RZ, 0x7f800000 ;  /* 0x7f800000ff072424 */ /* 0x000fe200078e00ff */
[----:B------:R-:W-:Y:S01]  /*4890*/  ULDC UR4, c[0x0][0x27c] ;  /* 0x00009f0000047ab9 */ /* 0x000fe20000000800 */
[----:B------:R-:W0:Y:S01]  /*48a0*/  LDS R26, [R26+UR6] ;  /* 0x000000061a1a7984 */ /* 0x000e220008000800 */
[----:B----4-:R-:W-:Y:S01]  /*48b0*/  IMAD R11, R28, 0x4, R9 ;  /* 0x000000041c0b7824 */ /* 0x010fe200078e0209 */
[----:B------:R-:W-:Y:S01]  /*48c0*/  IADD3.X R24, R8, UR5, R17, P4, P5 ;  /* 0x0000000508187c10 */ /* 0x000fe2000a7ea411 */
[----:B------:R-:W-:Y:S01]  /*48d0*/  @P2 FFMA.FTZ R22, R30, R7, +INF ;  /* 0x7f8000001e162423 */ /* 0x000fe20000010007 */
[----:B------:R2:W3:Y:S01]  /*48e0*/  LDS R23, [R6+UR6] ;  /* 0x0000000606177984 */ /* 0x0004e20008000800 */
[----:B------:R-:W-:Y:S01]  /*48f0*/  IMAD R13, R28, 0x4, R11 ;  /* 0x000000041c0d7824 */ /* 0x000fe200078e020b */
[CC--:B------:R-:W-:Y:S01]  /*4900*/  IADD3 R20, P5, R10.reuse, R18.reuse, RZ ;  /* 0x000000120a147210 */ /* 0x0c0fe20007fbe0ff */
[----:B------:R-:W-:Y:S01]  /*4910*/  FFMA R72, R5, 0.69314718246459960938, R72 ;  /* 0x3f31721805487823 */ /* 0x000fe20000000048 */
[C---:B------:R-:W-:Y:S01]  /*4920*/  IADD3 R8, P2, R9.reuse, R18, RZ ;  /* 0x0000001209087210 */ /* 0x040fe20007f5e0ff */
[----:B------:R-:W-:Y:S01]  /*4930*/  UIMAD UR4, UR7, UR4, URZ ;  /* 0x00000004070472a4 */ /* 0x000fe2000f8e023f */
[----:B------:R-:W-:Y:S01]  /*4940*/  LEA.HI.X.SX32 R21, R10, R24, 0x1, P5 ;  /* 0x000000180a157211 */ /* 0x000fe200028f0eff */
[----:B------:R-:W-:Y:S01]  /*4950*/  IMAD.SHL.U32 R5, R2, 0x4, RZ ;  /* 0x0000000402057824 */ /* 0x000fe200078e00ff */
[C---:B--2---:R-:W-:Y:S01]  /*4960*/  IADD3 R6, P4, R0.reuse, R18, RZ ;  /* 0x0000001200067210 */ /* 0x044fe20007f9e0ff */
[----:B------:R-:W-:Y:S01]  /*4970*/  USHF.L.U32 UR7, UR4, 0x2, URZ ;  /* 0x0000000204077899 */ /* 0x000fe2000800063f */
[-C--:B------:R-:W-:Y:S01]  /*4980*/  LEA.HI.X.SX32 R9, R9, R24.reuse, 0x1, P2 ;  /* 0x0000001809097211 */ /* 0x080fe200010f0eff */
[----:B------:R-:W-:Y:S01]  /*4990*/  UIMAD.WIDE UR4, UR4, 0x4, URZ ;  /* 0x00000004040478a5 */ /* 0x000fe2000f8e023f */
[----:B------:R-:W-:Y:S01]  /*49a0*/  LEA.HI.X.SX32 R7, R0, R24, 0x1, P4 ;  /* 0x0000001800077211 */ /* 0x000fe200020f0eff */
[----:B------:R-:W-:Y:S01]  /*49b0*/  IMAD R0, R28, 0x4, R13 ;  /* 0x000000041c007824 */ /* 0x000fe200078e020d */
[-C--:B------:R-:W-:Y:S01]  /*49c0*/  IADD3 R10, P4, R11, R18.reuse, RZ ;  /* 0x000000120b0a7210 */ /* 0x080fe20007f9e0ff */
[----:B------:R-:W-:Y:S01]  /*49d0*/  IMAD.HI R2, R2, 0x4, RZ ;  /* 0x0000000402027827 */ /* 0x000fe200078e02ff */
[----:B------:R-:W-:-:S02]  /*49e0*/  IADD3 R12, P2, R13, R18, RZ ;  /* 0x000000120d0c7210 */ /* 0x000fc40007f5e0ff */
[----:B------:R-:W-:Y:S01]  /*49f0*/  LEA.HI.X.SX32 R11, R11, R24, 0x1, P4 ;  /* 0x000000180b0b7211 */ /* 0x000fe200020f0eff */
[----:B------:R-:W-:Y:S01]  /*4a00*/  IMAD R17, R28, 0x4, R0 ;  /* 0x000000041c117824 */ /* 0x000fe200078e0200 */
[----:B------:R-:W-:Y:S02]  /*4a10*/  IADD3 R14, P4, R0, R18, RZ ;  /* 0x00000012000e7210 */ /* 0x000fe40007f9e0ff */
[----:B------:R-:W-:Y:S01]  /*4a20*/  LEA.HI.X.SX32 R13, R13, R24, 0x1, P2 ;  /* 0x000000180d0d7211 */ /* 0x000fe200010f0eff */
[----:B------:R-:W-:Y:S01]  /*4a30*/  IMAD R19, R28, 0x4, R17 ;  /* 0x000000041c137824 */ /* 0x000fe200078e0211 */
[----:B------:R-:W-:Y:S02]  /*4a40*/  IADD3 R16, P2, R17, R18, RZ ;  /* 0x0000001211107210 */ /* 0x000fe40007f5e0ff */
[----:B------:R-:W-:Y:S02]  /*4a50*/  LEA.HI.X.SX32 R15, R0, R24, 0x1, P4 ;  /* 0x00000018000f7211 */ /* 0x000fe400020f0eff */
[----:B------:R-:W-:-:S02]  /*4a60*/  IADD3 R18, P5, R19, R18, RZ ;  /* 0x0000001213127210 */ /* 0x000fc40007fbe0ff */
[-C--:B------:R-:W-:Y:S02]  /*4a70*/  LEA.HI.X.SX32 R17, R17, R24.reuse, 0x1, P2 ;  /* 0x0000001811117211 */ /* 0x080fe400010f0eff */
[----:B------:R-:W-:Y:S02]  /*4a80*/  LEA.HI.X.SX32 R19, R19, R24, 0x1, P5 ;  /* 0x0000001813137211 */ /* 0x000fe400028f0eff */
[----:B------:R-:W-:Y:S02]  /*4a90*/  FSEL R22, R22, -INF , P3 ;  /* 0xff80000016167808 */ /* 0x000fe40001800000 */
[C---:B0-----:R-:W-:Y:S02]  /*4aa0*/  PRMT R25, R26.reuse, 0x7770, RZ ;  /* 0x000077701a197816 */ /* 0x041fe400000000ff */
[----:B------:R-:W-:Y:S01]  /*4ab0*/  PRMT R29, R26, 0x7771, RZ ;  /* 0x000077711a1d7816 */ /* 0x000fe200000000ff */
[----:B------:R-:W-:Y:S01]  /*4ac0*/  FFMA R73, R22, 0.69314718246459960938, R73 ;  /* 0x3f31721816497823 */ /* 0x000fe20000000049 */
[C---:B---3--:R-:W-:Y:S01]  /*4ad0*/  PRMT R27, R23.reuse, 0x7770, RZ ;  /* 0x00007770171b7816 */ /* 0x048fe200000000ff */
[----:B------:R0:W-:Y:S01]  /*4ae0*/  STG.E.U8 desc[UR10][R6.64], R25 ;  /* 0x0000001906007986 */ /* 0x0001e2000c10110a */
[----:B------:R-:W-:-:S02]  /*4af0*/  PRMT R31, R23, 0x7771, RZ ;  /* 0x00007771171f7816 */ /* 0x000fc400000000ff */
[C---:B------:R-:W-:Y:S01]  /*4b00*/  PRMT R33, R26.reuse, 0x7772, RZ ;  /* 0x000077721a217816 */ /* 0x040fe200000000ff */
[----:B------:R0:W-:Y:S01]  /*4b10*/  STG.E.U8 desc[UR10][R8.64], R27 ;  /* 0x0000001b08007986 */ /* 0x0001e2000c10110a */
[C---:B------:R-:W-:Y:S02]  /*4b20*/  PRMT R35, R23.reuse, 0x7772, RZ ;  /* 0x0000777217237816 */ /* 0x040fe400000000ff */
[----:B------:R-:W-:Y:S01]  /*4b30*/  PRMT R37, R26, 0x7773, RZ ;  /* 0x000077731a257816 */ /* 0x000fe200000000ff */
[----:B------:R0:W-:Y:S01]  /*4b40*/  STG.E.U8 desc[UR10][R10.64], R29 ;  /* 0x0000001d0a007986 */ /* 0x0001e2000c10110a */
[----:B------:R-:W-:Y:S02]  /*4b50*/  PRMT R23, R23, 0x7773, RZ ;  /* 0x0000777317177816 */ /* 0x000fe400000000ff */
[----:B------:R-:W-:Y:S01]  /*4b60*/  LOP3.LUT R0, R4, 0x78, RZ, 0xc0, !PT ;  /* 0x0000007804007812 */ /* 0x000fe200078ec0ff */
[----:B------:R0:W-:Y:S01]  /*4b70*/  STG.E.U8 desc[UR10][R12.64], R31 ;  /* 0x0000001f0c007986 */ /* 0x0001e2000c10110a */
[----:B-1----:R-:W-:-:S03]  /*4b80*/  IADD3 R4, P1, P2, R5, UR7, R38 ;  /* 0x0000000705047c10 */ /* 0x002fc6000fa3e026 */
[----:B------:R0:W-:Y:S01]  /*4b90*/  STG.E.U8 desc[UR10][R14.64], R33 ;  /* 0x000000210e007986 */ /* 0x0001e2000c10110a */
[----:B------:R-:W-:-:S03]  /*4ba0*/  IADD3.X R5, R2, UR5, R39, P1, P2 ;  /* 0x0000000502057c10 */ /* 0x000fc60008fe4427 */
[----:B------:R0:W-:Y:S04]  /*4bb0*/  STG.E.U8 desc[UR10][R16.64], R35 ;  /* 0x0000002310007986 */ /* 0x0001e8000c10110a */
[----:B------:R0:W-:Y:S04]  /*4bc0*/  STG.E.U8 desc[UR10][R18.64], R37 ;  /* 0x0000002512007986 */ /* 0x0001e8000c10110a */
[----:B------:R0:W-:Y:S01]  /*4bd0*/  STG.E.U8 desc[UR10][R20.64], R23 ;  /* 0x0000001714007986 */ /* 0x0001e2000c10110a */
[----:B------:R-:W-:Y:S06]  /*4be0*/  BAR.SYNC.DEFER_BLOCKING 0x0 ;  /* 0x0000000000007b1d */ /* 0x000fec0000010000 */
[----:B------:R0:W-:Y:S02]  /*4bf0*/  STS.64 [R0+UR6], R72 ;  /* 0x0000004800007988 */ /* 0x0001e40008000a06 */
[----:B------:R-:W-:Y:S06]  /*4c00*/  BAR.SYNC.DEFER_BLOCKING 0x0 ;  /* 0x0000000000007b1d */ /* 0x000fec0000010000 */
[----:B------:R-:W-:Y:S05]  /*4c10*/  @P0 EXIT ;  /* 0x000000000000094d */ /* 0x000fea0003800000 */
[----:B------:R-:W1:Y:S04]  /*4c20*/  LDS R3, [R3] ;  /* 0x0000000003037984 */ /* 0x000e680000000800 */
[----:B-1----:R-:W-:Y:S01]  /*4c30*/  STG.E desc[UR10][R4.64], R3 ;  /* 0x0000000304007986 */ /* 0x002fe2000c10190a */
[----:B------:R-:W-:Y:S05]  /*4c40*/  EXIT ;  /* 0x000000000000794d */ /* 0x000fea0003800000 */
.L_x_2:
[----:B------:R-:W-:-:S00]  /*4c50*/  BRA `(.L_x_2) ;  /* 0xfffffffc00fc7947 */ /* 0x000fc0000383ffff */
[----:B------:R-:W-:-:S00]  /*4c60*/  NOP ;  /* 0x0000000000007918 */ /* 0x000fc00000000000 */
        /* <DEDUP_REMOVED lines=9> */
.L_x_3:


//--------------------- .nv.global.init           --------------------------
	.section	.nv.global.init,"aw",@progbits
.nv.global.init:
	.type		_$_str,@object
	.size		_$_str,(.L_0 - _$_str)
_$_str:
        /*0000*/ 	.byte	0x5f, 0x5f, 0x43, 0x55, 0x44, 0x41, 0x5f, 0x46, 0x54, 0x5a, 0x00
.L_0:


//--------------------- .nv.shared.attn_fwd       --------------------------
	.section	.nv.shared.attn_fwd,"aw",@nobits
	.sectionflags	@""
	.align	16
	.zero		1024


//--------------------- .nv.shared.reserved.0     --------------------------
	.section	.nv.shared.reserved.0,"aw",@nobits
	.weak		__nv_reservedSMEM_offset_0_alias
	.size		__nv_reservedSMEM_offset_0_alias, 0, 0
	.other		__nv_reservedSMEM_offset_0_alias,@"STO_CUDA_RESERVED_SHARED STV_DEFAULT"
__nv_reservedSMEM_offset_0_alias:
	.zero		0


//--------------------- .nv.constant0.attn_fwd    --------------------------
	.section	.nv.constant0.attn_fwd,"a",@progbits
	.sectionflags	@""
	.align	4
.nv.constant0.attn_fwd:
	.zero		664


//--------------------- SYMBOLS --------------------------

	.type		.nv.reservedSmem.offset0,@object
	.size		.nv.reservedSmem.offset0,0x4
